//
// Generated by NVIDIA NVVM Compiler
//
// Compiler Build ID: CL-36424714
// Cuda compilation tools, release 13.0, V13.0.88
// Based on NVVM 20.0.0
//

.version 9.0
.target sm_100
.address_size 64

	// .globl	_Z5init1PfS_S_llflllS_

.visible .entry _Z5init1PfS_S_llflllS_(
	.param .u64 .ptr .align 1 _Z5init1PfS_S_llflllS__param_0,
	.param .u64 .ptr .align 1 _Z5init1PfS_S_llflllS__param_1,
	.param .u64 .ptr .align 1 _Z5init1PfS_S_llflllS__param_2,
	.param .u64 _Z5init1PfS_S_llflllS__param_3,
	.param .u64 _Z5init1PfS_S_llflllS__param_4,
	.param .f32 _Z5init1PfS_S_llflllS__param_5,
	.param .u64 _Z5init1PfS_S_llflllS__param_6,
	.param .u64 _Z5init1PfS_S_llflllS__param_7,
	.param .u64 _Z5init1PfS_S_llflllS__param_8,
	.param .u64 .ptr .align 1 _Z5init1PfS_S_llflllS__param_9
)
{
	.reg .pred 	%p<39>;
	.reg .b32 	%r<9>;
	.reg .b32 	%f<139>;
	.reg .b64 	%rd<255>;

	ld.param.u64 	%rd85, [_Z5init1PfS_S_llflllS__param_0];
	ld.param.u64 	%rd86, [_Z5init1PfS_S_llflllS__param_1];
	ld.param.u64 	%rd87, [_Z5init1PfS_S_llflllS__param_2];
	ld.param.u64 	%rd81, [_Z5init1PfS_S_llflllS__param_4];
	ld.param.f32 	%f1, [_Z5init1PfS_S_llflllS__param_5];
	ld.param.u64 	%rd82, [_Z5init1PfS_S_llflllS__param_6];
	ld.param.u64 	%rd83, [_Z5init1PfS_S_llflllS__param_7];
	ld.param.u64 	%rd84, [_Z5init1PfS_S_llflllS__param_8];
	ld.param.u64 	%rd88, [_Z5init1PfS_S_llflllS__param_9];
	cvta.to.global.u64 	%rd1, %rd88;
	cvta.to.global.u64 	%rd2, %rd86;
	cvta.to.global.u64 	%rd3, %rd85;
	cvta.to.global.u64 	%rd4, %rd87;
	mov.u32 	%r1, %ctaid.y;
	mov.u32 	%r2, %ntid.x;
	mov.u32 	%r3, %tid.x;
	mad.lo.s32 	%r4, %r1, %r2, %r3;
	cvt.u64.u32 	%rd5, %r4;
	setp.gt.u32 	%p1, %r4, 2047;
	@%p1 bra 	$L__BB0_52;
	setp.eq.s64 	%p2, %rd82, 0;
	@%p2 bra 	$L__BB0_40;
	sub.s64 	%rd6, %rd81, %rd83;
	setp.lt.s64 	%p3, %rd6, 1;
	@%p3 bra 	$L__BB0_28;
	mul.lo.s64 	%rd7, %rd81, %rd5;
	setp.lt.s64 	%p4, %rd84, 1;
	@%p4 bra 	$L__BB0_17;
	and.b64  	%rd8, %rd84, 7;
	and.b64  	%rd9, %rd84, 9223372036854775800;
	and.b64  	%rd10, %rd84, 1;
	mov.b64 	%rd230, 0;
$L__BB0_5:
	setp.lt.u64 	%p13, %rd84, 8;
	add.s64 	%rd127, %rd230, %rd7;
	add.s64 	%rd128, %rd127, %rd83;
	shl.b64 	%rd129, %rd128, 2;
	add.s64 	%rd130, %rd3, %rd129;
	ld.global.f32 	%f32, [%rd130];
	shl.b64 	%rd131, %rd127, 2;
	add.s64 	%rd132, %rd3, %rd131;
	st.global.f32 	[%rd132], %f32;
	add.s64 	%rd133, %rd2, %rd129;
	ld.global.f32 	%f33, [%rd133];
	add.s64 	%rd134, %rd2, %rd131;
	st.global.f32 	[%rd134], %f33;
	add.s64 	%rd12, %rd230, %rd83;
	mul.lo.s64 	%rd13, %rd12, %rd84;
	mul.lo.s64 	%rd14, %rd230, %rd84;
	mov.b64 	%rd235, 0;
	@%p13 bra 	$L__BB0_8;
	shl.b64 	%rd135, %rd84, 11;
	mul.wide.u32 	%rd136, %r2, %r1;
	cvt.u64.u32 	%rd137, %r3;
	add.s64 	%rd138, %rd136, %rd137;
	mad.lo.s64 	%rd139, %rd135, %rd12, %rd138;
	shl.b64 	%rd140, %rd139, 2;
	add.s64 	%rd141, %rd1, 32768;
	add.s64 	%rd232, %rd141, %rd140;
	mad.lo.s64 	%rd142, %rd135, %rd230, %rd138;
	shl.b64 	%rd143, %rd142, 2;
	add.s64 	%rd231, %rd141, %rd143;
	mov.u64 	%rd233, %rd9;
$L__BB0_7:
	.pragma "nounroll";
	ld.global.f32 	%f34, [%rd232+-32768];
	st.global.f32 	[%rd231+-32768], %f34;
	ld.global.f32 	%f35, [%rd232+-24576];
	st.global.f32 	[%rd231+-24576], %f35;
	ld.global.f32 	%f36, [%rd232+-16384];
	st.global.f32 	[%rd231+-16384], %f36;
	ld.global.f32 	%f37, [%rd232+-8192];
	st.global.f32 	[%rd231+-8192], %f37;
	ld.global.f32 	%f38, [%rd232];
	st.global.f32 	[%rd231], %f38;
	ld.global.f32 	%f39, [%rd232+8192];
	st.global.f32 	[%rd231+8192], %f39;
	ld.global.f32 	%f40, [%rd232+16384];
	st.global.f32 	[%rd231+16384], %f40;
	ld.global.f32 	%f41, [%rd232+24576];
	st.global.f32 	[%rd231+24576], %f41;
	add.s64 	%rd233, %rd233, -8;
	add.s64 	%rd232, %rd232, 65536;
	add.s64 	%rd231, %rd231, 65536;
	setp.ne.s64 	%p14, %rd233, 0;
	mov.u64 	%rd235, %rd9;
	@%p14 bra 	$L__BB0_7;
$L__BB0_8:
	setp.eq.s64 	%p15, %rd8, 0;
	@%p15 bra 	$L__BB0_16;
	add.s64 	%rd144, %rd8, -1;
	setp.lt.u64 	%p16, %rd144, 3;
	@%p16 bra 	$L__BB0_11;
	add.s64 	%rd145, %rd235, %rd13;
	shl.b64 	%rd146, %rd145, 11;
	add.s64 	%rd147, %rd146, %rd5;
	shl.b64 	%rd148, %rd147, 2;
	add.s64 	%rd149, %rd1, %rd148;
	ld.global.f32 	%f42, [%rd149];
	add.s64 	%rd150, %rd235, %rd14;
	shl.b64 	%rd151, %rd150, 11;
	add.s64 	%rd152, %rd151, %rd5;
	shl.b64 	%rd153, %rd152, 2;
	add.s64 	%rd154, %rd1, %rd153;
	st.global.f32 	[%rd154], %f42;
	ld.global.f32 	%f43, [%rd149+8192];
	st.global.f32 	[%rd154+8192], %f43;
	ld.global.f32 	%f44, [%rd149+16384];
	st.global.f32 	[%rd154+16384], %f44;
	ld.global.f32 	%f45, [%rd149+24576];
	st.global.f32 	[%rd154+24576], %f45;
	add.s64 	%rd235, %rd235, 4;
$L__BB0_11:
	and.b64  	%rd155, %rd84, 3;
	setp.eq.s64 	%p17, %rd155, 0;
	@%p17 bra 	$L__BB0_16;
	setp.eq.s64 	%p18, %rd155, 1;
	@%p18 bra 	$L__BB0_14;
	add.s64 	%rd156, %rd235, %rd13;
	shl.b64 	%rd157, %rd156, 11;
	add.s64 	%rd158, %rd157, %rd5;
	shl.b64 	%rd159, %rd158, 2;
	add.s64 	%rd160, %rd1, %rd159;
	ld.global.f32 	%f46, [%rd160];
	add.s64 	%rd161, %rd235, %rd14;
	shl.b64 	%rd162, %rd161, 11;
	add.s64 	%rd163, %rd162, %rd5;
	shl.b64 	%rd164, %rd163, 2;
	add.s64 	%rd165, %rd1, %rd164;
	st.global.f32 	[%rd165], %f46;
	ld.global.f32 	%f47, [%rd160+8192];
	st.global.f32 	[%rd165+8192], %f47;
	add.s64 	%rd235, %rd235, 2;
$L__BB0_14:
	setp.eq.s64 	%p19, %rd10, 0;
	@%p19 bra 	$L__BB0_16;
	add.s64 	%rd166, %rd235, %rd13;
	shl.b64 	%rd167, %rd166, 11;
	add.s64 	%rd168, %rd167, %rd5;
	shl.b64 	%rd169, %rd168, 2;
	add.s64 	%rd170, %rd1, %rd169;
	ld.global.f32 	%f48, [%rd170];
	add.s64 	%rd171, %rd235, %rd14;
	shl.b64 	%rd172, %rd171, 11;
	add.s64 	%rd173, %rd172, %rd5;
	shl.b64 	%rd174, %rd173, 2;
	add.s64 	%rd175, %rd1, %rd174;
	st.global.f32 	[%rd175], %f48;
$L__BB0_16:
	add.s64 	%rd230, %rd230, 1;
	setp.lt.s64 	%p20, %rd230, %rd6;
	@%p20 bra 	$L__BB0_5;
	bra.uni 	$L__BB0_28;
$L__BB0_17:
	and.b64  	%rd29, %rd6, 7;
	sub.s64 	%rd90, %rd83, %rd81;
	setp.gt.u64 	%p5, %rd90, -8;
	mov.b64 	%rd242, 0;
	@%p5 bra 	$L__BB0_20;
	and.b64  	%rd242, %rd6, 9223372036854775800;
	mov.b64 	%rd241, 0;
$L__BB0_19:
	.pragma "nounroll";
	add.s64 	%rd92, %rd241, %rd7;
	add.s64 	%rd93, %rd92, %rd83;
	shl.b64 	%rd94, %rd93, 2;
	add.s64 	%rd95, %rd3, %rd94;
	ld.global.f32 	%f2, [%rd95];
	shl.b64 	%rd96, %rd92, 2;
	add.s64 	%rd97, %rd3, %rd96;
	st.global.f32 	[%rd97], %f2;
	add.s64 	%rd98, %rd2, %rd94;
	ld.global.f32 	%f3, [%rd98];
	add.s64 	%rd99, %rd2, %rd96;
	st.global.f32 	[%rd99], %f3;
	ld.global.f32 	%f4, [%rd95+4];
	st.global.f32 	[%rd97+4], %f4;
	ld.global.f32 	%f5, [%rd98+4];
	st.global.f32 	[%rd99+4], %f5;
	ld.global.f32 	%f6, [%rd95+8];
	st.global.f32 	[%rd97+8], %f6;
	ld.global.f32 	%f7, [%rd98+8];
	st.global.f32 	[%rd99+8], %f7;
	ld.global.f32 	%f8, [%rd95+12];
	st.global.f32 	[%rd97+12], %f8;
	ld.global.f32 	%f9, [%rd98+12];
	st.global.f32 	[%rd99+12], %f9;
	ld.global.f32 	%f10, [%rd95+16];
	st.global.f32 	[%rd97+16], %f10;
	ld.global.f32 	%f11, [%rd98+16];
	st.global.f32 	[%rd99+16], %f11;
	ld.global.f32 	%f12, [%rd95+20];
	st.global.f32 	[%rd97+20], %f12;
	ld.global.f32 	%f13, [%rd98+20];
	st.global.f32 	[%rd99+20], %f13;
	ld.global.f32 	%f14, [%rd95+24];
	st.global.f32 	[%rd97+24], %f14;
	ld.global.f32 	%f15, [%rd98+24];
	st.global.f32 	[%rd99+24], %f15;
	ld.global.f32 	%f16, [%rd95+28];
	st.global.f32 	[%rd97+28], %f16;
	ld.global.f32 	%f17, [%rd98+28];
	st.global.f32 	[%rd99+28], %f17;
	add.s64 	%rd241, %rd241, 8;
	setp.ne.s64 	%p6, %rd241, %rd242;
	@%p6 bra 	$L__BB0_19;
$L__BB0_20:
	setp.eq.s64 	%p7, %rd29, 0;
	@%p7 bra 	$L__BB0_28;
	and.b64  	%rd48, %rd6, 3;
	setp.lt.u64 	%p8, %rd29, 4;
	@%p8 bra 	$L__BB0_23;
	add.s64 	%rd100, %rd242, %rd7;
	add.s64 	%rd101, %rd100, %rd83;
	shl.b64 	%rd102, %rd101, 2;
	add.s64 	%rd103, %rd3, %rd102;
	ld.global.f32 	%f18, [%rd103];
	shl.b64 	%rd104, %rd100, 2;
	add.s64 	%rd105, %rd3, %rd104;
	st.global.f32 	[%rd105], %f18;
	add.s64 	%rd106, %rd2, %rd102;
	ld.global.f32 	%f19, [%rd106];
	add.s64 	%rd107, %rd2, %rd104;
	st.global.f32 	[%rd107], %f19;
	ld.global.f32 	%f20, [%rd103+4];
	st.global.f32 	[%rd105+4], %f20;
	ld.global.f32 	%f21, [%rd106+4];
	st.global.f32 	[%rd107+4], %f21;
	ld.global.f32 	%f22, [%rd103+8];
	st.global.f32 	[%rd105+8], %f22;
	ld.global.f32 	%f23, [%rd106+8];
	st.global.f32 	[%rd107+8], %f23;
	ld.global.f32 	%f24, [%rd103+12];
	st.global.f32 	[%rd105+12], %f24;
	ld.global.f32 	%f25, [%rd106+12];
	st.global.f32 	[%rd107+12], %f25;
	add.s64 	%rd242, %rd242, 4;
$L__BB0_23:
	setp.eq.s64 	%p9, %rd48, 0;
	@%p9 bra 	$L__BB0_28;
	setp.eq.s64 	%p10, %rd48, 1;
	@%p10 bra 	$L__BB0_26;
	add.s64 	%rd108, %rd242, %rd7;
	add.s64 	%rd109, %rd108, %rd83;
	shl.b64 	%rd110, %rd109, 2;
	add.s64 	%rd111, %rd3, %rd110;
	ld.global.f32 	%f26, [%rd111];
	shl.b64 	%rd112, %rd108, 2;
	add.s64 	%rd113, %rd3, %rd112;
	st.global.f32 	[%rd113], %f26;
	add.s64 	%rd114, %rd2, %rd110;
	ld.global.f32 	%f27, [%rd114];
	add.s64 	%rd115, %rd2, %rd112;
	st.global.f32 	[%rd115], %f27;
	ld.global.f32 	%f28, [%rd111+4];
	st.global.f32 	[%rd113+4], %f28;
	ld.global.f32 	%f29, [%rd114+4];
	st.global.f32 	[%rd115+4], %f29;
	add.s64 	%rd242, %rd242, 2;
$L__BB0_26:
	and.b64  	%rd116, %rd6, 1;
	setp.eq.b64 	%p11, %rd116, 1;
	not.pred 	%p12, %p11;
	@%p12 bra 	$L__BB0_28;
	add.s64 	%rd117, %rd242, %rd7;
	add.s64 	%rd118, %rd117, %rd83;
	shl.b64 	%rd119, %rd118, 2;
	add.s64 	%rd120, %rd3, %rd119;
	ld.global.f32 	%f30, [%rd120];
	shl.b64 	%rd121, %rd117, 2;
	add.s64 	%rd122, %rd3, %rd121;
	st.global.f32 	[%rd122], %f30;
	add.s64 	%rd123, %rd2, %rd119;
	ld.global.f32 	%f31, [%rd123];
	add.s64 	%rd124, %rd2, %rd121;
	st.global.f32 	[%rd124], %f31;
$L__BB0_28:
	mul.lo.s64 	%rd252, %rd83, %rd82;
	setp.lt.s64 	%p21, %rd83, 1;
	@%p21 bra 	$L__BB0_52;
	mul.lo.s64 	%rd54, %rd81, %rd5;
	add.s64 	%rd176, %rd6, %rd54;
	sub.s64 	%rd55, %rd176, %rd252;
	add.s64 	%rd177, %rd252, 1;
	add.s64 	%rd178, %rd252, %rd83;
	max.s64 	%rd179, %rd178, %rd177;
	sub.s64 	%rd56, %rd179, %rd252;
	and.b64  	%rd57, %rd56, 7;
	sub.s64 	%rd180, %rd252, %rd179;
	setp.gt.u64 	%p22, %rd180, -8;
	@%p22 bra 	$L__BB0_32;
	and.b64  	%rd247, %rd56, -8;
	mul.wide.u32 	%rd181, %r2, %r1;
	cvt.u64.u32 	%rd182, %r3;
	add.s64 	%rd183, %rd181, %rd182;
	mad.lo.s64 	%rd184, %rd81, %rd183, %rd81;
	shl.b64 	%rd185, %rd184, 2;
	shl.b64 	%rd186, %rd83, 2;
	sub.s64 	%rd187, %rd185, %rd186;
	add.s64 	%rd188, %rd187, %rd3;
	add.s64 	%rd246, %rd188, 16;
	add.s64 	%rd189, %rd252, %rd54;
	shl.b64 	%rd190, %rd189, 2;
	add.s64 	%rd191, %rd190, %rd4;
	add.s64 	%rd245, %rd191, 16;
$L__BB0_31:
	.pragma "nounroll";
	ld.global.f32 	%f49, [%rd245+-16];
	add.f32 	%f50, %f49, %f49;
	div.rn.f32 	%f51, %f50, %f1;
	st.global.f32 	[%rd246+-16], %f51;
	ld.global.f32 	%f52, [%rd245+-12];
	add.f32 	%f53, %f52, %f52;
	div.rn.f32 	%f54, %f53, %f1;
	st.global.f32 	[%rd246+-12], %f54;
	ld.global.f32 	%f55, [%rd245+-8];
	add.f32 	%f56, %f55, %f55;
	div.rn.f32 	%f57, %f56, %f1;
	st.global.f32 	[%rd246+-8], %f57;
	ld.global.f32 	%f58, [%rd245+-4];
	add.f32 	%f59, %f58, %f58;
	div.rn.f32 	%f60, %f59, %f1;
	st.global.f32 	[%rd246+-4], %f60;
	ld.global.f32 	%f61, [%rd245];
	add.f32 	%f62, %f61, %f61;
	div.rn.f32 	%f63, %f62, %f1;
	st.global.f32 	[%rd246], %f63;
	ld.global.f32 	%f64, [%rd245+4];
	add.f32 	%f65, %f64, %f64;
	div.rn.f32 	%f66, %f65, %f1;
	st.global.f32 	[%rd246+4], %f66;
	ld.global.f32 	%f67, [%rd245+8];
	add.f32 	%f68, %f67, %f67;
	div.rn.f32 	%f69, %f68, %f1;
	st.global.f32 	[%rd246+8], %f69;
	ld.global.f32 	%f70, [%rd245+12];
	add.f32 	%f71, %f70, %f70;
	div.rn.f32 	%f72, %f71, %f1;
	st.global.f32 	[%rd246+12], %f72;
	add.s64 	%rd252, %rd252, 8;
	add.s64 	%rd247, %rd247, -8;
	add.s64 	%rd246, %rd246, 32;
	add.s64 	%rd245, %rd245, 32;
	setp.eq.s64 	%p23, %rd247, 0;
	@%p23 bra 	$L__BB0_32;
	bra.uni 	$L__BB0_31;
$L__BB0_32:
	setp.eq.s64 	%p24, %rd57, 0;
	@%p24 bra 	$L__BB0_52;
	and.b64  	%rd76, %rd56, 3;
	setp.lt.u64 	%p25, %rd57, 4;
	@%p25 bra 	$L__BB0_35;
	add.s64 	%rd192, %rd252, %rd54;
	shl.b64 	%rd193, %rd192, 2;
	add.s64 	%rd194, %rd4, %rd193;
	ld.global.f32 	%f73, [%rd194];
	add.f32 	%f74, %f73, %f73;
	div.rn.f32 	%f75, %f74, %f1;
	add.s64 	%rd195, %rd55, %rd252;
	shl.b64 	%rd196, %rd195, 2;
	add.s64 	%rd197, %rd3, %rd196;
	st.global.f32 	[%rd197], %f75;
	ld.global.f32 	%f76, [%rd194+4];
	add.f32 	%f77, %f76, %f76;
	div.rn.f32 	%f78, %f77, %f1;
	st.global.f32 	[%rd197+4], %f78;
	ld.global.f32 	%f79, [%rd194+8];
	add.f32 	%f80, %f79, %f79;
	div.rn.f32 	%f81, %f80, %f1;
	st.global.f32 	[%rd197+8], %f81;
	ld.global.f32 	%f82, [%rd194+12];
	add.f32 	%f83, %f82, %f82;
	div.rn.f32 	%f84, %f83, %f1;
	st.global.f32 	[%rd197+12], %f84;
	add.s64 	%rd252, %rd252, 4;
$L__BB0_35:
	setp.eq.s64 	%p26, %rd76, 0;
	@%p26 bra 	$L__BB0_52;
	setp.eq.s64 	%p27, %rd76, 1;
	@%p27 bra 	$L__BB0_38;
	add.s64 	%rd198, %rd252, %rd54;
	shl.b64 	%rd199, %rd198, 2;
	add.s64 	%rd200, %rd4, %rd199;
	ld.global.f32 	%f85, [%rd200];
	add.f32 	%f86, %f85, %f85;
	div.rn.f32 	%f87, %f86, %f1;
	add.s64 	%rd201, %rd55, %rd252;
	shl.b64 	%rd202, %rd201, 2;
	add.s64 	%rd203, %rd3, %rd202;
	st.global.f32 	[%rd203], %f87;
	ld.global.f32 	%f88, [%rd200+4];
	add.f32 	%f89, %f88, %f88;
	div.rn.f32 	%f90, %f89, %f1;
	st.global.f32 	[%rd203+4], %f90;
	add.s64 	%rd252, %rd252, 2;
$L__BB0_38:
	and.b64  	%rd204, %rd56, 1;
	setp.eq.b64 	%p28, %rd204, 1;
	not.pred 	%p29, %p28;
	@%p29 bra 	$L__BB0_52;
	add.s64 	%rd205, %rd252, %rd54;
	shl.b64 	%rd206, %rd205, 2;
	add.s64 	%rd207, %rd4, %rd206;
	ld.global.f32 	%f91, [%rd207];
	add.f32 	%f92, %f91, %f91;
	div.rn.f32 	%f93, %f92, %f1;
	add.s64 	%rd208, %rd55, %rd252;
	shl.b64 	%rd209, %rd208, 2;
	add.s64 	%rd210, %rd3, %rd209;
	st.global.f32 	[%rd210], %f93;
	bra.uni 	$L__BB0_52;
$L__BB0_40:
	setp.lt.s64 	%p30, %rd81, 1;
	@%p30 bra 	$L__BB0_52;
	mul.lo.s64 	%rd31, %rd81, %rd5;
	and.b64  	%rd32, %rd81, 7;
	setp.lt.u64 	%p31, %rd81, 8;
	mov.b64 	%rd250, 0;
	@%p31 bra 	$L__BB0_44;
	and.b64  	%rd250, %rd81, 9223372036854775800;
	shl.b64 	%rd212, %rd31, 2;
	add.s64 	%rd213, %rd212, 16;
	add.s64 	%rd239, %rd4, %rd213;
	add.s64 	%rd238, %rd3, %rd213;
	add.s64 	%rd237, %rd2, %rd213;
	mov.u64 	%rd240, %rd250;
$L__BB0_43:
	.pragma "nounroll";
	ld.global.f32 	%f94, [%rd239+-16];
	add.f32 	%f95, %f94, %f94;
	div.rn.f32 	%f96, %f95, %f1;
	st.global.f32 	[%rd238+-16], %f96;
	mov.b32 	%r5, 0;
	st.global.u32 	[%rd237+-16], %r5;
	ld.global.f32 	%f97, [%rd239+-12];
	add.f32 	%f98, %f97, %f97;
	div.rn.f32 	%f99, %f98, %f1;
	st.global.f32 	[%rd238+-12], %f99;
	st.global.u32 	[%rd237+-12], %r5;
	ld.global.f32 	%f100, [%rd239+-8];
	add.f32 	%f101, %f100, %f100;
	div.rn.f32 	%f102, %f101, %f1;
	st.global.f32 	[%rd238+-8], %f102;
	st.global.u32 	[%rd237+-8], %r5;
	ld.global.f32 	%f103, [%rd239+-4];
	add.f32 	%f104, %f103, %f103;
	div.rn.f32 	%f105, %f104, %f1;
	st.global.f32 	[%rd238+-4], %f105;
	st.global.u32 	[%rd237+-4], %r5;
	ld.global.f32 	%f106, [%rd239];
	add.f32 	%f107, %f106, %f106;
	div.rn.f32 	%f108, %f107, %f1;
	st.global.f32 	[%rd238], %f108;
	st.global.u32 	[%rd237], %r5;
	ld.global.f32 	%f109, [%rd239+4];
	add.f32 	%f110, %f109, %f109;
	div.rn.f32 	%f111, %f110, %f1;
	st.global.f32 	[%rd238+4], %f111;
	st.global.u32 	[%rd237+4], %r5;
	ld.global.f32 	%f112, [%rd239+8];
	add.f32 	%f113, %f112, %f112;
	div.rn.f32 	%f114, %f113, %f1;
	st.global.f32 	[%rd238+8], %f114;
	st.global.u32 	[%rd237+8], %r5;
	ld.global.f32 	%f115, [%rd239+12];
	add.f32 	%f116, %f115, %f115;
	div.rn.f32 	%f117, %f116, %f1;
	st.global.f32 	[%rd238+12], %f117;
	st.global.u32 	[%rd237+12], %r5;
	add.s64 	%rd240, %rd240, -8;
	add.s64 	%rd239, %rd239, 32;
	add.s64 	%rd238, %rd238, 32;
	add.s64 	%rd237, %rd237, 32;
	setp.eq.s64 	%p32, %rd240, 0;
	@%p32 bra 	$L__BB0_44;
	bra.uni 	$L__BB0_43;
$L__BB0_44:
	setp.eq.s64 	%p33, %rd32, 0;
	@%p33 bra 	$L__BB0_52;
	and.b64  	%rd70, %rd81, 3;
	setp.lt.u64 	%p34, %rd32, 4;
	@%p34 bra 	$L__BB0_47;
	add.s64 	%rd214, %rd250, %rd31;
	shl.b64 	%rd215, %rd214, 2;
	add.s64 	%rd216, %rd4, %rd215;
	ld.global.f32 	%f118, [%rd216];
	add.f32 	%f119, %f118, %f118;
	div.rn.f32 	%f120, %f119, %f1;
	add.s64 	%rd217, %rd3, %rd215;
	st.global.f32 	[%rd217], %f120;
	add.s64 	%rd218, %rd2, %rd215;
	mov.b32 	%r6, 0;
	st.global.u32 	[%rd218], %r6;
	ld.global.f32 	%f121, [%rd216+4];
	add.f32 	%f122, %f121, %f121;
	div.rn.f32 	%f123, %f122, %f1;
	st.global.f32 	[%rd217+4], %f123;
	st.global.u32 	[%rd218+4], %r6;
	ld.global.f32 	%f124, [%rd216+8];
	add.f32 	%f125, %f124, %f124;
	div.rn.f32 	%f126, %f125, %f1;
	st.global.f32 	[%rd217+8], %f126;
	st.global.u32 	[%rd218+8], %r6;
	ld.global.f32 	%f127, [%rd216+12];
	add.f32 	%f128, %f127, %f127;
	div.rn.f32 	%f129, %f128, %f1;
	st.global.f32 	[%rd217+12], %f129;
	st.global.u32 	[%rd218+12], %r6;
	add.s64 	%rd250, %rd250, 4;
$L__BB0_47:
	setp.eq.s64 	%p35, %rd70, 0;
	@%p35 bra 	$L__BB0_52;
	setp.eq.s64 	%p36, %rd70, 1;
	@%p36 bra 	$L__BB0_50;
	add.s64 	%rd219, %rd250, %rd31;
	shl.b64 	%rd220, %rd219, 2;
	add.s64 	%rd221, %rd4, %rd220;
	ld.global.f32 	%f130, [%rd221];
	add.f32 	%f131, %f130, %f130;
	div.rn.f32 	%f132, %f131, %f1;
	add.s64 	%rd222, %rd3, %rd220;
	st.global.f32 	[%rd222], %f132;
	add.s64 	%rd223, %rd2, %rd220;
	mov.b32 	%r7, 0;
	st.global.u32 	[%rd223], %r7;
	ld.global.f32 	%f133, [%rd221+4];
	add.f32 	%f134, %f133, %f133;
	div.rn.f32 	%f135, %f134, %f1;
	st.global.f32 	[%rd222+4], %f135;
	st.global.u32 	[%rd223+4], %r7;
	add.s64 	%rd250, %rd250, 2;
$L__BB0_50:
	and.b64  	%rd224, %rd81, 1;
	setp.eq.b64 	%p37, %rd224, 1;
	not.pred 	%p38, %p37;
	@%p38 bra 	$L__BB0_52;
	add.s64 	%rd225, %rd250, %rd31;
	shl.b64 	%rd226, %rd225, 2;
	add.s64 	%rd227, %rd4, %rd226;
	ld.global.f32 	%f136, [%rd227];
	add.f32 	%f137, %f136, %f136;
	div.rn.f32 	%f138, %f137, %f1;
	add.s64 	%rd228, %rd3, %rd226;
	st.global.f32 	[%rd228], %f138;
	add.s64 	%rd229, %rd2, %rd226;
	mov.b32 	%r8, 0;
	st.global.u32 	[%rd229], %r8;
$L__BB0_52:
	ret;

}
	// .globl	_Z5init2PlPfS0_lllll
.visible .entry _Z5init2PlPfS0_lllll(
	.param .u64 .ptr .align 1 _Z5init2PlPfS0_lllll_param_0,
	.param .u64 .ptr .align 1 _Z5init2PlPfS0_lllll_param_1,
	.param .u64 .ptr .align 1 _Z5init2PlPfS0_lllll_param_2,
	.param .u64 _Z5init2PlPfS0_lllll_param_3,
	.param .u64 _Z5init2PlPfS0_lllll_param_4,
	.param .u64 _Z5init2PlPfS0_lllll_param_5,
	.param .u64 _Z5init2PlPfS0_lllll_param_6,
	.param .u64 _Z5init2PlPfS0_lllll_param_7
)
{
	.reg .pred 	%p<32>;
	.reg .b32 	%r<5>;
	.reg .b32 	%f<46>;
	.reg .b64 	%rd<315>;

	ld.param.u64 	%rd70, [_Z5init2PlPfS0_lllll_param_0];
	ld.param.u64 	%rd71, [_Z5init2PlPfS0_lllll_param_1];
	ld.param.u64 	%rd72, [_Z5init2PlPfS0_lllll_param_2];
	ld.param.u64 	%rd65, [_Z5init2PlPfS0_lllll_param_3];
	ld.param.u64 	%rd66, [_Z5init2PlPfS0_lllll_param_4];
	ld.param.u64 	%rd67, [_Z5init2PlPfS0_lllll_param_5];
	ld.param.u64 	%rd68, [_Z5init2PlPfS0_lllll_param_6];
	ld.param.u64 	%rd69, [_Z5init2PlPfS0_lllll_param_7];
	cvta.to.global.u64 	%rd1, %rd72;
	cvta.to.global.u64 	%rd2, %rd71;
	cvta.to.global.u64 	%rd3, %rd70;
	mov.u32 	%r1, %ctaid.y;
	mov.u32 	%r2, %ntid.x;
	mov.u32 	%r3, %tid.x;
	mad.lo.s32 	%r4, %r1, %r2, %r3;
	cvt.u64.u32 	%rd4, %r4;
	setp.gt.u32 	%p1, %r4, 2047;
	@%p1 bra 	$L__BB1_46;
	setp.eq.s64 	%p2, %rd68, 0;
	@%p2 bra 	$L__BB1_21;
	sub.s64 	%rd5, %rd65, %rd69;
	min.s64 	%rd73, %rd5, %rd67;
	setp.lt.s64 	%p3, %rd73, 1;
	@%p3 bra 	$L__BB1_16;
	and.b64  	%rd6, %rd67, 7;
	add.s64 	%rd7, %rd6, -1;
	and.b64  	%rd8, %rd67, 3;
	and.b64  	%rd9, %rd67, 9223372036854775800;
	and.b64  	%rd10, %rd67, 1;
	mov.b64 	%rd298, 0;
$L__BB1_4:
	setp.lt.u64 	%p4, %rd67, 8;
	add.s64 	%rd76, %rd298, %rd69;
	mul.lo.s64 	%rd12, %rd76, %rd67;
	mul.lo.s64 	%rd13, %rd298, %rd67;
	mov.b64 	%rd301, 0;
	@%p4 bra 	$L__BB1_7;
	mov.b64 	%rd299, 0;
$L__BB1_6:
	.pragma "nounroll";
	add.s64 	%rd78, %rd299, %rd12;
	shl.b64 	%rd79, %rd78, 11;
	add.s64 	%rd80, %rd79, %rd4;
	shl.b64 	%rd81, %rd80, 2;
	add.s64 	%rd82, %rd1, %rd81;
	ld.global.f32 	%f1, [%rd82];
	add.s64 	%rd83, %rd299, %rd13;
	shl.b64 	%rd84, %rd83, 11;
	add.s64 	%rd85, %rd84, %rd4;
	shl.b64 	%rd86, %rd85, 2;
	add.s64 	%rd87, %rd1, %rd86;
	st.global.f32 	[%rd87], %f1;
	ld.global.f32 	%f2, [%rd82+8192];
	st.global.f32 	[%rd87+8192], %f2;
	ld.global.f32 	%f3, [%rd82+16384];
	st.global.f32 	[%rd87+16384], %f3;
	ld.global.f32 	%f4, [%rd82+24576];
	st.global.f32 	[%rd87+24576], %f4;
	ld.global.f32 	%f5, [%rd82+32768];
	st.global.f32 	[%rd87+32768], %f5;
	ld.global.f32 	%f6, [%rd82+40960];
	st.global.f32 	[%rd87+40960], %f6;
	ld.global.f32 	%f7, [%rd82+49152];
	st.global.f32 	[%rd87+49152], %f7;
	ld.global.f32 	%f8, [%rd82+57344];
	st.global.f32 	[%rd87+57344], %f8;
	add.s64 	%rd299, %rd299, 8;
	setp.ne.s64 	%p5, %rd299, %rd9;
	mov.u64 	%rd301, %rd9;
	@%p5 bra 	$L__BB1_6;
$L__BB1_7:
	setp.eq.s64 	%p6, %rd6, 0;
	@%p6 bra 	$L__BB1_15;
	setp.lt.u64 	%p7, %rd7, 3;
	@%p7 bra 	$L__BB1_10;
	add.s64 	%rd88, %rd301, %rd12;
	shl.b64 	%rd89, %rd88, 11;
	add.s64 	%rd90, %rd89, %rd4;
	shl.b64 	%rd91, %rd90, 2;
	add.s64 	%rd92, %rd1, %rd91;
	ld.global.f32 	%f9, [%rd92];
	add.s64 	%rd93, %rd301, %rd13;
	shl.b64 	%rd94, %rd93, 11;
	add.s64 	%rd95, %rd94, %rd4;
	shl.b64 	%rd96, %rd95, 2;
	add.s64 	%rd97, %rd1, %rd96;
	st.global.f32 	[%rd97], %f9;
	ld.global.f32 	%f10, [%rd92+8192];
	st.global.f32 	[%rd97+8192], %f10;
	ld.global.f32 	%f11, [%rd92+16384];
	st.global.f32 	[%rd97+16384], %f11;
	ld.global.f32 	%f12, [%rd92+24576];
	st.global.f32 	[%rd97+24576], %f12;
	add.s64 	%rd301, %rd301, 4;
$L__BB1_10:
	setp.eq.s64 	%p8, %rd8, 0;
	@%p8 bra 	$L__BB1_15;
	setp.eq.s64 	%p9, %rd8, 1;
	@%p9 bra 	$L__BB1_13;
	add.s64 	%rd98, %rd301, %rd12;
	shl.b64 	%rd99, %rd98, 11;
	add.s64 	%rd100, %rd99, %rd4;
	shl.b64 	%rd101, %rd100, 2;
	add.s64 	%rd102, %rd1, %rd101;
	ld.global.f32 	%f13, [%rd102];
	add.s64 	%rd103, %rd301, %rd13;
	shl.b64 	%rd104, %rd103, 11;
	add.s64 	%rd105, %rd104, %rd4;
	shl.b64 	%rd106, %rd105, 2;
	add.s64 	%rd107, %rd1, %rd106;
	st.global.f32 	[%rd107], %f13;
	ld.global.f32 	%f14, [%rd102+8192];
	st.global.f32 	[%rd107+8192], %f14;
	add.s64 	%rd301, %rd301, 2;
$L__BB1_13:
	setp.eq.s64 	%p10, %rd10, 0;
	@%p10 bra 	$L__BB1_15;
	add.s64 	%rd108, %rd301, %rd12;
	shl.b64 	%rd109, %rd108, 11;
	add.s64 	%rd110, %rd109, %rd4;
	shl.b64 	%rd111, %rd110, 2;
	add.s64 	%rd112, %rd1, %rd111;
	ld.global.f32 	%f15, [%rd112];
	add.s64 	%rd113, %rd301, %rd13;
	shl.b64 	%rd114, %rd113, 11;
	add.s64 	%rd115, %rd114, %rd4;
	shl.b64 	%rd116, %rd115, 2;
	add.s64 	%rd117, %rd1, %rd116;
	st.global.f32 	[%rd117], %f15;
$L__BB1_15:
	add.s64 	%rd298, %rd298, 1;
	setp.lt.s64 	%p11, %rd298, %rd5;
	@%p11 bra 	$L__BB1_4;
$L__BB1_16:
	setp.lt.s64 	%p12, %rd69, 1;
	@%p12 bra 	$L__BB1_46;
	setp.lt.s64 	%p13, %rd67, 1;
	mul.lo.s64 	%rd49, %rd66, %rd4;
	@%p13 bra 	$L__BB1_46;
	and.b64  	%rd50, %rd67, 7;
	add.s64 	%rd51, %rd50, -1;
	and.b64  	%rd52, %rd67, 3;
	and.b64  	%rd53, %rd67, 9223372036854775800;
	and.b64  	%rd54, %rd67, 1;
	mov.b64 	%rd310, 0;
$L__BB1_19:
	setp.lt.u64 	%p14, %rd67, 8;
	add.s64 	%rd120, %rd5, %rd310;
	mul.lo.s64 	%rd56, %rd120, %rd67;
	mov.b64 	%rd313, 0;
	@%p14 bra 	$L__BB1_37;
	mov.b64 	%rd311, 0;
	bra.uni 	$L__BB1_36;
$L__BB1_21:
	setp.lt.s64 	%p22, %rd65, 1;
	@%p22 bra 	$L__BB1_46;
	setp.lt.s64 	%p23, %rd67, 1;
	mul.lo.s64 	%rd22, %rd66, %rd4;
	@%p23 bra 	$L__BB1_46;
	add.s64 	%rd23, %rd67, -1;
	and.b64  	%rd24, %rd67, 7;
	add.s64 	%rd25, %rd24, -1;
	and.b64  	%rd26, %rd67, 3;
	and.b64  	%rd27, %rd67, 9223372036854775800;
	and.b64  	%rd28, %rd67, 1;
	shl.b64 	%rd29, %rd67, 3;
	add.s64 	%rd30, %rd1, 32768;
	mul.wide.u32 	%rd211, %r2, %r1;
	cvt.u64.u32 	%rd212, %r3;
	add.s64 	%rd31, %rd211, %rd212;
	shl.b64 	%rd32, %rd67, 11;
	mov.b64 	%rd303, 0;
$L__BB1_24:
	setp.lt.u64 	%p24, %rd23, 7;
	mul.lo.s64 	%rd34, %rd303, %rd67;
	mov.b64 	%rd308, 0;
	@%p24 bra 	$L__BB1_27;
	mad.lo.s64 	%rd214, %rd29, %rd303, %rd3;
	add.s64 	%rd305, %rd214, 32;
	mad.lo.s64 	%rd215, %rd32, %rd303, %rd31;
	shl.b64 	%rd216, %rd215, 2;
	add.s64 	%rd304, %rd30, %rd216;
	mov.u64 	%rd306, %rd27;
$L__BB1_26:
	.pragma "nounroll";
	ld.global.u64 	%rd217, [%rd305+-32];
	add.s64 	%rd218, %rd217, %rd22;
	shl.b64 	%rd219, %rd218, 2;
	add.s64 	%rd220, %rd2, %rd219;
	ld.global.f32 	%f31, [%rd220];
	st.global.f32 	[%rd304+-32768], %f31;
	ld.global.u64 	%rd221, [%rd305+-24];
	add.s64 	%rd222, %rd221, %rd22;
	shl.b64 	%rd223, %rd222, 2;
	add.s64 	%rd224, %rd2, %rd223;
	ld.global.f32 	%f32, [%rd224];
	st.global.f32 	[%rd304+-24576], %f32;
	ld.global.u64 	%rd225, [%rd305+-16];
	add.s64 	%rd226, %rd225, %rd22;
	shl.b64 	%rd227, %rd226, 2;
	add.s64 	%rd228, %rd2, %rd227;
	ld.global.f32 	%f33, [%rd228];
	st.global.f32 	[%rd304+-16384], %f33;
	ld.global.u64 	%rd229, [%rd305+-8];
	add.s64 	%rd230, %rd229, %rd22;
	shl.b64 	%rd231, %rd230, 2;
	add.s64 	%rd232, %rd2, %rd231;
	ld.global.f32 	%f34, [%rd232];
	st.global.f32 	[%rd304+-8192], %f34;
	ld.global.u64 	%rd233, [%rd305];
	add.s64 	%rd234, %rd233, %rd22;
	shl.b64 	%rd235, %rd234, 2;
	add.s64 	%rd236, %rd2, %rd235;
	ld.global.f32 	%f35, [%rd236];
	st.global.f32 	[%rd304], %f35;
	ld.global.u64 	%rd237, [%rd305+8];
	add.s64 	%rd238, %rd237, %rd22;
	shl.b64 	%rd239, %rd238, 2;
	add.s64 	%rd240, %rd2, %rd239;
	ld.global.f32 	%f36, [%rd240];
	st.global.f32 	[%rd304+8192], %f36;
	ld.global.u64 	%rd241, [%rd305+16];
	add.s64 	%rd242, %rd241, %rd22;
	shl.b64 	%rd243, %rd242, 2;
	add.s64 	%rd244, %rd2, %rd243;
	ld.global.f32 	%f37, [%rd244];
	st.global.f32 	[%rd304+16384], %f37;
	ld.global.u64 	%rd245, [%rd305+24];
	add.s64 	%rd246, %rd245, %rd22;
	shl.b64 	%rd247, %rd246, 2;
	add.s64 	%rd248, %rd2, %rd247;
	ld.global.f32 	%f38, [%rd248];
	st.global.f32 	[%rd304+24576], %f38;
	add.s64 	%rd306, %rd306, -8;
	add.s64 	%rd305, %rd305, 64;
	add.s64 	%rd304, %rd304, 65536;
	setp.eq.s64 	%p25, %rd306, 0;
	mov.u64 	%rd308, %rd27;
	@%p25 bra 	$L__BB1_27;
	bra.uni 	$L__BB1_26;
$L__BB1_27:
	setp.eq.s64 	%p26, %rd24, 0;
	@%p26 bra 	$L__BB1_35;
	setp.lt.u64 	%p27, %rd25, 3;
	@%p27 bra 	$L__BB1_30;
	add.s64 	%rd249, %rd308, %rd34;
	shl.b64 	%rd250, %rd249, 3;
	add.s64 	%rd251, %rd3, %rd250;
	ld.global.u64 	%rd252, [%rd251];
	add.s64 	%rd253, %rd252, %rd22;
	shl.b64 	%rd254, %rd253, 2;
	add.s64 	%rd255, %rd2, %rd254;
	ld.global.f32 	%f39, [%rd255];
	shl.b64 	%rd256, %rd249, 11;
	add.s64 	%rd257, %rd256, %rd4;
	shl.b64 	%rd258, %rd257, 2;
	add.s64 	%rd259, %rd1, %rd258;
	st.global.f32 	[%rd259], %f39;
	ld.global.u64 	%rd260, [%rd251+8];
	add.s64 	%rd261, %rd260, %rd22;
	shl.b64 	%rd262, %rd261, 2;
	add.s64 	%rd263, %rd2, %rd262;
	ld.global.f32 	%f40, [%rd263];
	st.global.f32 	[%rd259+8192], %f40;
	ld.global.u64 	%rd264, [%rd251+16];
	add.s64 	%rd265, %rd264, %rd22;
	shl.b64 	%rd266, %rd265, 2;
	add.s64 	%rd267, %rd2, %rd266;
	ld.global.f32 	%f41, [%rd267];
	st.global.f32 	[%rd259+16384], %f41;
	ld.global.u64 	%rd268, [%rd251+24];
	add.s64 	%rd269, %rd268, %rd22;
	shl.b64 	%rd270, %rd269, 2;
	add.s64 	%rd271, %rd2, %rd270;
	ld.global.f32 	%f42, [%rd271];
	st.global.f32 	[%rd259+24576], %f42;
	add.s64 	%rd308, %rd308, 4;
$L__BB1_30:
	setp.eq.s64 	%p28, %rd26, 0;
	@%p28 bra 	$L__BB1_35;
	setp.eq.s64 	%p29, %rd26, 1;
	@%p29 bra 	$L__BB1_33;
	add.s64 	%rd272, %rd308, %rd34;
	shl.b64 	%rd273, %rd272, 3;
	add.s64 	%rd274, %rd3, %rd273;
	ld.global.u64 	%rd275, [%rd274];
	add.s64 	%rd276, %rd275, %rd22;
	shl.b64 	%rd277, %rd276, 2;
	add.s64 	%rd278, %rd2, %rd277;
	ld.global.f32 	%f43, [%rd278];
	shl.b64 	%rd279, %rd272, 11;
	add.s64 	%rd280, %rd279, %rd4;
	shl.b64 	%rd281, %rd280, 2;
	add.s64 	%rd282, %rd1, %rd281;
	st.global.f32 	[%rd282], %f43;
	ld.global.u64 	%rd283, [%rd274+8];
	add.s64 	%rd284, %rd283, %rd22;
	shl.b64 	%rd285, %rd284, 2;
	add.s64 	%rd286, %rd2, %rd285;
	ld.global.f32 	%f44, [%rd286];
	st.global.f32 	[%rd282+8192], %f44;
	add.s64 	%rd308, %rd308, 2;
$L__BB1_33:
	setp.eq.s64 	%p30, %rd28, 0;
	@%p30 bra 	$L__BB1_35;
	add.s64 	%rd287, %rd308, %rd34;
	shl.b64 	%rd288, %rd287, 3;
	add.s64 	%rd289, %rd3, %rd288;
	ld.global.u64 	%rd290, [%rd289];
	add.s64 	%rd291, %rd290, %rd22;
	shl.b64 	%rd292, %rd291, 2;
	add.s64 	%rd293, %rd2, %rd292;
	ld.global.f32 	%f45, [%rd293];
	shl.b64 	%rd294, %rd287, 11;
	add.s64 	%rd295, %rd294, %rd4;
	shl.b64 	%rd296, %rd295, 2;
	add.s64 	%rd297, %rd1, %rd296;
	st.global.f32 	[%rd297], %f45;
$L__BB1_35:
	add.s64 	%rd303, %rd303, 1;
	setp.eq.s64 	%p31, %rd303, %rd65;
	@%p31 bra 	$L__BB1_46;
	bra.uni 	$L__BB1_24;
$L__BB1_36:
	.pragma "nounroll";
	add.s64 	%rd122, %rd311, %rd56;
	shl.b64 	%rd123, %rd122, 3;
	add.s64 	%rd124, %rd3, %rd123;
	ld.global.u64 	%rd125, [%rd124];
	add.s64 	%rd126, %rd125, %rd49;
	shl.b64 	%rd127, %rd126, 2;
	add.s64 	%rd128, %rd2, %rd127;
	ld.global.f32 	%f16, [%rd128];
	shl.b64 	%rd129, %rd122, 11;
	add.s64 	%rd130, %rd129, %rd4;
	shl.b64 	%rd131, %rd130, 2;
	add.s64 	%rd132, %rd1, %rd131;
	st.global.f32 	[%rd132], %f16;
	ld.global.u64 	%rd133, [%rd124+8];
	add.s64 	%rd134, %rd133, %rd49;
	shl.b64 	%rd135, %rd134, 2;
	add.s64 	%rd136, %rd2, %rd135;
	ld.global.f32 	%f17, [%rd136];
	st.global.f32 	[%rd132+8192], %f17;
	ld.global.u64 	%rd137, [%rd124+16];
	add.s64 	%rd138, %rd137, %rd49;
	shl.b64 	%rd139, %rd138, 2;
	add.s64 	%rd140, %rd2, %rd139;
	ld.global.f32 	%f18, [%rd140];
	st.global.f32 	[%rd132+16384], %f18;
	ld.global.u64 	%rd141, [%rd124+24];
	add.s64 	%rd142, %rd141, %rd49;
	shl.b64 	%rd143, %rd142, 2;
	add.s64 	%rd144, %rd2, %rd143;
	ld.global.f32 	%f19, [%rd144];
	st.global.f32 	[%rd132+24576], %f19;
	ld.global.u64 	%rd145, [%rd124+32];
	add.s64 	%rd146, %rd145, %rd49;
	shl.b64 	%rd147, %rd146, 2;
	add.s64 	%rd148, %rd2, %rd147;
	ld.global.f32 	%f20, [%rd148];
	st.global.f32 	[%rd132+32768], %f20;
	ld.global.u64 	%rd149, [%rd124+40];
	add.s64 	%rd150, %rd149, %rd49;
	shl.b64 	%rd151, %rd150, 2;
	add.s64 	%rd152, %rd2, %rd151;
	ld.global.f32 	%f21, [%rd152];
	st.global.f32 	[%rd132+40960], %f21;
	ld.global.u64 	%rd153, [%rd124+48];
	add.s64 	%rd154, %rd153, %rd49;
	shl.b64 	%rd155, %rd154, 2;
	add.s64 	%rd156, %rd2, %rd155;
	ld.global.f32 	%f22, [%rd156];
	st.global.f32 	[%rd132+49152], %f22;
	ld.global.u64 	%rd157, [%rd124+56];
	add.s64 	%rd158, %rd157, %rd49;
	shl.b64 	%rd159, %rd158, 2;
	add.s64 	%rd160, %rd2, %rd159;
	ld.global.f32 	%f23, [%rd160];
	st.global.f32 	[%rd132+57344], %f23;
	add.s64 	%rd311, %rd311, 8;
	setp.eq.s64 	%p15, %rd311, %rd53;
	mov.u64 	%rd313, %rd53;
	@%p15 bra 	$L__BB1_37;
	bra.uni 	$L__BB1_36;
$L__BB1_37:
	setp.eq.s64 	%p16, %rd50, 0;
	@%p16 bra 	$L__BB1_45;
	setp.lt.u64 	%p17, %rd51, 3;
	@%p17 bra 	$L__BB1_40;
	add.s64 	%rd161, %rd313, %rd56;
	shl.b64 	%rd162, %rd161, 3;
	add.s64 	%rd163, %rd3, %rd162;
	ld.global.u64 	%rd164, [%rd163];
	add.s64 	%rd165, %rd164, %rd49;
	shl.b64 	%rd166, %rd165, 2;
	add.s64 	%rd167, %rd2, %rd166;
	ld.global.f32 	%f24, [%rd167];
	shl.b64 	%rd168, %rd161, 11;
	add.s64 	%rd169, %rd168, %rd4;
	shl.b64 	%rd170, %rd169, 2;
	add.s64 	%rd171, %rd1, %rd170;
	st.global.f32 	[%rd171], %f24;
	ld.global.u64 	%rd172, [%rd163+8];
	add.s64 	%rd173, %rd172, %rd49;
	shl.b64 	%rd174, %rd173, 2;
	add.s64 	%rd175, %rd2, %rd174;
	ld.global.f32 	%f25, [%rd175];
	st.global.f32 	[%rd171+8192], %f25;
	ld.global.u64 	%rd176, [%rd163+16];
	add.s64 	%rd177, %rd176, %rd49;
	shl.b64 	%rd178, %rd177, 2;
	add.s64 	%rd179, %rd2, %rd178;
	ld.global.f32 	%f26, [%rd179];
	st.global.f32 	[%rd171+16384], %f26;
	ld.global.u64 	%rd180, [%rd163+24];
	add.s64 	%rd181, %rd180, %rd49;
	shl.b64 	%rd182, %rd181, 2;
	add.s64 	%rd183, %rd2, %rd182;
	ld.global.f32 	%f27, [%rd183];
	st.global.f32 	[%rd171+24576], %f27;
	add.s64 	%rd313, %rd313, 4;
$L__BB1_40:
	setp.eq.s64 	%p18, %rd52, 0;
	@%p18 bra 	$L__BB1_45;
	setp.eq.s64 	%p19, %rd52, 1;
	@%p19 bra 	$L__BB1_43;
	add.s64 	%rd184, %rd313, %rd56;
	shl.b64 	%rd185, %rd184, 3;
	add.s64 	%rd186, %rd3, %rd185;
	ld.global.u64 	%rd187, [%rd186];
	add.s64 	%rd188, %rd187, %rd49;
	shl.b64 	%rd189, %rd188, 2;
	add.s64 	%rd190, %rd2, %rd189;
	ld.global.f32 	%f28, [%rd190];
	shl.b64 	%rd191, %rd184, 11;
	add.s64 	%rd192, %rd191, %rd4;
	shl.b64 	%rd193, %rd192, 2;
	add.s64 	%rd194, %rd1, %rd193;
	st.global.f32 	[%rd194], %f28;
	ld.global.u64 	%rd195, [%rd186+8];
	add.s64 	%rd196, %rd195, %rd49;
	shl.b64 	%rd197, %rd196, 2;
	add.s64 	%rd198, %rd2, %rd197;
	ld.global.f32 	%f29, [%rd198];
	st.global.f32 	[%rd194+8192], %f29;
	add.s64 	%rd313, %rd313, 2;
$L__BB1_43:
	setp.eq.s64 	%p20, %rd54, 0;
	@%p20 bra 	$L__BB1_45;
	add.s64 	%rd199, %rd313, %rd56;
	shl.b64 	%rd200, %rd199, 3;
	add.s64 	%rd201, %rd3, %rd200;
	ld.global.u64 	%rd202, [%rd201];
	add.s64 	%rd203, %rd202, %rd49;
	shl.b64 	%rd204, %rd203, 2;
	add.s64 	%rd205, %rd2, %rd204;
	ld.global.f32 	%f30, [%rd205];
	shl.b64 	%rd206, %rd199, 11;
	add.s64 	%rd207, %rd206, %rd4;
	shl.b64 	%rd208, %rd207, 2;
	add.s64 	%rd209, %rd1, %rd208;
	st.global.f32 	[%rd209], %f30;
$L__BB1_45:
	add.s64 	%rd310, %rd310, 1;
	setp.ne.s64 	%p21, %rd310, %rd69;
	@%p21 bra 	$L__BB1_19;
$L__BB1_46:
	ret;

}
	// .globl	_Z4horzPlS_PfS0_llll
.visible .entry _Z4horzPlS_PfS0_llll(
	.param .u64 .ptr .align 1 _Z4horzPlS_PfS0_llll_param_0,
	.param .u64 .ptr .align 1 _Z4horzPlS_PfS0_llll_param_1,
	.param .u64 .ptr .align 1 _Z4horzPlS_PfS0_llll_param_2,
	.param .u64 .ptr .align 1 _Z4horzPlS_PfS0_llll_param_3,
	.param .u64 _Z4horzPlS_PfS0_llll_param_4,
	.param .u64 _Z4horzPlS_PfS0_llll_param_5,
	.param .u64 _Z4horzPlS_PfS0_llll_param_6,
	.param .u64 _Z4horzPlS_PfS0_llll_param_7
)
{
	.reg .pred 	%p<34>;
	.reg .b32 	%r<21>;
	.reg .b32 	%f<68>;
	.reg .b64 	%rd<78>;
	.reg .b64 	%fd<148>;

	ld.param.u64 	%rd30, [_Z4horzPlS_PfS0_llll_param_0];
	ld.param.u64 	%rd31, [_Z4horzPlS_PfS0_llll_param_2];
	ld.param.u64 	%rd32, [_Z4horzPlS_PfS0_llll_param_4];
	ld.param.u64 	%rd28, [_Z4horzPlS_PfS0_llll_param_6];
	ld.param.u64 	%rd29, [_Z4horzPlS_PfS0_llll_param_7];
	cvta.to.global.u64 	%rd1, %rd31;
	cvta.to.global.u64 	%rd2, %rd30;
	mov.u32 	%r1, %ctaid.y;
	mov.u32 	%r2, %ntid.x;
	mov.u32 	%r3, %tid.x;
	mad.lo.s32 	%r8, %r1, %r2, %r3;
	cvt.u64.u32 	%rd3, %r8;
	mov.u32 	%r9, %ctaid.x;
	cvt.u64.u32 	%rd4, %r9;
	setp.gt.u32 	%p1, %r8, 2047;
	setp.le.s64 	%p2, %rd32, %rd4;
	or.pred  	%p3, %p1, %p2;
	setp.lt.s64 	%p4, %rd28, 1;
	or.pred  	%p5, %p3, %p4;
	@%p5 bra 	$L__BB2_30;
	mul.lo.s64 	%rd5, %rd28, %rd4;
	setp.lt.s64 	%p6, %rd29, 1;
	@%p6 bra 	$L__BB2_30;
	shl.b64 	%rd34, %rd5, 11;
	mul.wide.u32 	%rd35, %r2, %r1;
	add.s64 	%rd36, %rd34, %rd35;
	cvt.u64.u32 	%rd37, %r3;
	add.s64 	%rd38, %rd36, %rd37;
	shl.b64 	%rd39, %rd38, 2;
	add.s64 	%rd40, %rd39, %rd1;
	add.s64 	%rd6, %rd40, 8192;
	mov.b64 	%rd71, 0;
$L__BB2_3:
	add.s64 	%rd41, %rd71, %rd5;
	shl.b64 	%rd42, %rd41, 3;
	add.s64 	%rd43, %rd2, %rd42;
	ld.global.u64 	%rd8, [%rd43];
	setp.gt.s64 	%p7, %rd8, -1;
	@%p7 bra 	$L__BB2_4;
	bra.uni 	$L__BB2_29;
$L__BB2_4:
	setp.eq.s64 	%p8, %rd28, 1;
	mov.b64 	%rd76, 0;
	mov.f32 	%f62, 0f3F800000;
	@%p8 bra 	$L__BB2_17;
	shl.b64 	%rd46, %rd5, 3;
	add.s64 	%rd47, %rd46, %rd2;
	add.s64 	%rd73, %rd47, 8;
	mov.b64 	%rd75, 0;
	mov.f32 	%f62, 0f3F800000;
	mov.u64 	%rd72, %rd6;
	mov.u64 	%rd74, %rd71;
$L__BB2_6:
	ld.global.u64 	%rd48, [%rd73+-8];
	setp.lt.s64 	%p9, %rd48, 0;
	setp.eq.s64 	%p10, %rd74, 0;
	or.pred  	%p11, %p10, %p9;
	@%p11 bra 	$L__BB2_11;
	ld.global.f32 	%f17, [%rd72+-8192];
	cvt.f64.f32 	%fd16, %f17;
	mul.f64 	%fd1, %fd16, 0d3FE0000000000000;
	{
	.reg .b32 %temp; 
	mov.b64 	{%temp, %r10}, %fd1;
	}
	and.b32  	%r4, %r10, 2147483647;
	{
	.reg .b32 %temp; 
	mov.b64 	{%r11, %temp}, %fd1;
	}
	mov.b64 	%fd2, {%r11, %r4};
	setp.ltu.f64 	%p12, %fd2, 0d3FE4F92224DD2F1A;
	@%p12 bra 	$L__BB2_9;
	add.f64 	%fd17, %fd2, %fd2;
	cvt.rn.f32.f64 	%f18, %fd17;
	mul.f32 	%f19, %f18, 0f3FB8AA3B;
	cvt.rni.f32.f32 	%f20, %f19;
	cvt.f64.f32 	%fd18, %f20;
	fma.rn.f64 	%fd19, %fd18, 0dBFE62E42FEFA39EF, %fd17;
	fma.rn.f64 	%fd20, %fd19, 0d3E5AE904A4741B81, 0d3E928A27F89B6999;
	fma.rn.f64 	%fd21, %fd20, %fd19, 0d3EC71DE715FF7E07;
	fma.rn.f64 	%fd22, %fd21, %fd19, 0d3EFA019A6B0AC45A;
	fma.rn.f64 	%fd23, %fd22, %fd19, 0d3F2A01A017EED94F;
	fma.rn.f64 	%fd24, %fd23, %fd19, 0d3F56C16C17F2A71B;
	fma.rn.f64 	%fd25, %fd24, %fd19, 0d3F811111111173C4;
	fma.rn.f64 	%fd26, %fd25, %fd19, 0d3FA555555555211A;
	fma.rn.f64 	%fd27, %fd26, %fd19, 0d3FC5555555555540;
	fma.rn.f64 	%fd28, %fd27, %fd19, 0d3FE0000000000005;
	mul.f64 	%fd29, %fd19, %fd28;
	fma.rn.f64 	%fd30, %fd29, %fd19, %fd19;
	ex2.approx.ftz.f32 	%f21, %f20;
	cvt.f64.f32 	%fd31, %f21;
	mov.f64 	%fd32, 0d3FF0000000000000;
	sub.f64 	%fd33, %fd32, %fd31;
	neg.f64 	%fd34, %fd30;
	fma.rn.f64 	%fd35, %fd34, %fd31, %fd33;
	mov.f64 	%fd36, 0d4000000000000000;
	sub.f64 	%fd37, %fd36, %fd35;
	rcp.approx.ftz.f64 	%fd38, %fd37;
	neg.f64 	%fd39, %fd37;
	fma.rn.f64 	%fd40, %fd39, %fd38, 0d3FF0000000000000;
	fma.rn.f64 	%fd41, %fd40, %fd40, %fd40;
	fma.rn.f64 	%fd42, %fd41, %fd38, %fd38;
	fma.rn.f64 	%fd43, %fd42, 0dC000000000000000, 0d3FF0000000000000;
	setp.gt.u32 	%p13, %r4, 1077088193;
	selp.f64 	%fd44, 0d3FF0000000000000, %fd43, %p13;
	copysign.f64 	%fd145, %fd1, %fd44;
	bra.uni 	$L__BB2_10;
$L__BB2_9:
	mul.f64 	%fd45, %fd1, %fd1;
	fma.rn.f64 	%fd46, %fd45, 0dBEF0BC46E2F5E964, 0d3F14359F420AFC3D;
	fma.rn.f64 	%fd47, %fd46, %fd45, 0dBF2DF9F0728C5D84;
	fma.rn.f64 	%fd48, %fd47, %fd45, 0d3F4337D1CEC4F033;
	fma.rn.f64 	%fd49, %fd48, %fd45, 0dBF57D6E9674335B3;
	fma.rn.f64 	%fd50, %fd49, %fd45, 0d3F6D6D000D7AAD3D;
	fma.rn.f64 	%fd51, %fd50, %fd45, 0dBF8226E1F3CF1EF5;
	fma.rn.f64 	%fd52, %fd51, %fd45, 0d3F9664F47EC0C8CF;
	fma.rn.f64 	%fd53, %fd52, %fd45, 0dBFABA1BA1B80AB40;
	fma.rn.f64 	%fd54, %fd53, %fd45, 0d3FC111111110FA4A;
	fma.rn.f64 	%fd55, %fd54, %fd45, 0dBFD5555555555550;
	fma.rn.f64 	%fd56, %fd55, %fd45, 0d0000000000000000;
	fma.rn.f64 	%fd145, %fd56, %fd1, %fd1;
$L__BB2_10:
	cvt.f64.f32 	%fd57, %f62;
	mul.f64 	%fd58, %fd145, %fd57;
	cvt.rn.f32.f64 	%f62, %fd58;
$L__BB2_11:
	add.s64 	%rd49, %rd75, 1;
	ld.global.u64 	%rd50, [%rd73];
	setp.lt.s64 	%p14, %rd50, 0;
	setp.eq.s64 	%p15, %rd49, %rd71;
	or.pred  	%p16, %p15, %p14;
	@%p16 bra 	$L__BB2_16;
	ld.global.f32 	%f22, [%rd72];
	cvt.f64.f32 	%fd59, %f22;
	mul.f64 	%fd6, %fd59, 0d3FE0000000000000;
	{
	.reg .b32 %temp; 
	mov.b64 	{%temp, %r12}, %fd6;
	}
	and.b32  	%r5, %r12, 2147483647;
	{
	.reg .b32 %temp; 
	mov.b64 	{%r13, %temp}, %fd6;
	}
	mov.b64 	%fd7, {%r13, %r5};
	setp.ltu.f64 	%p17, %fd7, 0d3FE4F92224DD2F1A;
	@%p17 bra 	$L__BB2_14;
	add.f64 	%fd60, %fd7, %fd7;
	cvt.rn.f32.f64 	%f23, %fd60;
	mul.f32 	%f24, %f23, 0f3FB8AA3B;
	cvt.rni.f32.f32 	%f25, %f24;
	cvt.f64.f32 	%fd61, %f25;
	fma.rn.f64 	%fd62, %fd61, 0dBFE62E42FEFA39EF, %fd60;
	fma.rn.f64 	%fd63, %fd62, 0d3E5AE904A4741B81, 0d3E928A27F89B6999;
	fma.rn.f64 	%fd64, %fd63, %fd62, 0d3EC71DE715FF7E07;
	fma.rn.f64 	%fd65, %fd64, %fd62, 0d3EFA019A6B0AC45A;
	fma.rn.f64 	%fd66, %fd65, %fd62, 0d3F2A01A017EED94F;
	fma.rn.f64 	%fd67, %fd66, %fd62, 0d3F56C16C17F2A71B;
	fma.rn.f64 	%fd68, %fd67, %fd62, 0d3F811111111173C4;
	fma.rn.f64 	%fd69, %fd68, %fd62, 0d3FA555555555211A;
	fma.rn.f64 	%fd70, %fd69, %fd62, 0d3FC5555555555540;
	fma.rn.f64 	%fd71, %fd70, %fd62, 0d3FE0000000000005;
	mul.f64 	%fd72, %fd62, %fd71;
	fma.rn.f64 	%fd73, %fd72, %fd62, %fd62;
	ex2.approx.ftz.f32 	%f26, %f25;
	cvt.f64.f32 	%fd74, %f26;
	mov.f64 	%fd75, 0d3FF0000000000000;
	sub.f64 	%fd76, %fd75, %fd74;
	neg.f64 	%fd77, %fd73;
	fma.rn.f64 	%fd78, %fd77, %fd74, %fd76;
	mov.f64 	%fd79, 0d4000000000000000;
	sub.f64 	%fd80, %fd79, %fd78;
	rcp.approx.ftz.f64 	%fd81, %fd80;
	neg.f64 	%fd82, %fd80;
	fma.rn.f64 	%fd83, %fd82, %fd81, 0d3FF0000000000000;
	fma.rn.f64 	%fd84, %fd83, %fd83, %fd83;
	fma.rn.f64 	%fd85, %fd84, %fd81, %fd81;
	fma.rn.f64 	%fd86, %fd85, 0dC000000000000000, 0d3FF0000000000000;
	setp.gt.u32 	%p18, %r5, 1077088193;
	selp.f64 	%fd87, 0d3FF0000000000000, %fd86, %p18;
	copysign.f64 	%fd146, %fd6, %fd87;
	bra.uni 	$L__BB2_15;
$L__BB2_14:
	mul.f64 	%fd88, %fd6, %fd6;
	fma.rn.f64 	%fd89, %fd88, 0dBEF0BC46E2F5E964, 0d3F14359F420AFC3D;
	fma.rn.f64 	%fd90, %fd89, %fd88, 0dBF2DF9F0728C5D84;
	fma.rn.f64 	%fd91, %fd90, %fd88, 0d3F4337D1CEC4F033;
	fma.rn.f64 	%fd92, %fd91, %fd88, 0dBF57D6E9674335B3;
	fma.rn.f64 	%fd93, %fd92, %fd88, 0d3F6D6D000D7AAD3D;
	fma.rn.f64 	%fd94, %fd93, %fd88, 0dBF8226E1F3CF1EF5;
	fma.rn.f64 	%fd95, %fd94, %fd88, 0d3F9664F47EC0C8CF;
	fma.rn.f64 	%fd96, %fd95, %fd88, 0dBFABA1BA1B80AB40;
	fma.rn.f64 	%fd97, %fd96, %fd88, 0d3FC111111110FA4A;
	fma.rn.f64 	%fd98, %fd97, %fd88, 0dBFD5555555555550;
	fma.rn.f64 	%fd99, %fd98, %fd88, 0d0000000000000000;
	fma.rn.f64 	%fd146, %fd99, %fd6, %fd6;
$L__BB2_15:
	cvt.f64.f32 	%fd100, %f62;
	mul.f64 	%fd101, %fd146, %fd100;
	cvt.rn.f32.f64 	%f62, %fd101;
$L__BB2_16:
	add.s64 	%rd75, %rd75, 2;
	add.s64 	%rd74, %rd74, -2;
	add.s64 	%rd73, %rd73, 16;
	add.s64 	%rd72, %rd72, 16384;
	and.b64  	%rd76, %rd28, 9223372036854775806;
	setp.ne.s64 	%p19, %rd75, %rd76;
	@%p19 bra 	$L__BB2_6;
$L__BB2_17:
	and.b64  	%rd51, %rd28, 1;
	setp.eq.b64 	%p20, %rd51, 1;
	not.pred 	%p21, %p20;
	@%p21 bra 	$L__BB2_23;
	add.s64 	%rd19, %rd76, %rd5;
	shl.b64 	%rd52, %rd19, 3;
	add.s64 	%rd53, %rd2, %rd52;
	ld.global.u64 	%rd54, [%rd53];
	setp.lt.s64 	%p22, %rd54, 0;
	setp.eq.s64 	%p23, %rd76, %rd71;
	or.pred  	%p24, %p23, %p22;
	@%p24 bra 	$L__BB2_23;
	shl.b64 	%rd55, %rd19, 11;
	add.s64 	%rd56, %rd55, %rd3;
	shl.b64 	%rd57, %rd56, 2;
	add.s64 	%rd58, %rd1, %rd57;
	ld.global.f32 	%f27, [%rd58];
	cvt.f64.f32 	%fd102, %f27;
	mul.f64 	%fd11, %fd102, 0d3FE0000000000000;
	{
	.reg .b32 %temp; 
	mov.b64 	{%temp, %r14}, %fd11;
	}
	and.b32  	%r6, %r14, 2147483647;
	{
	.reg .b32 %temp; 
	mov.b64 	{%r15, %temp}, %fd11;
	}
	mov.b64 	%fd12, {%r15, %r6};
	setp.ltu.f64 	%p25, %fd12, 0d3FE4F92224DD2F1A;
	@%p25 bra 	$L__BB2_21;
	add.f64 	%fd103, %fd12, %fd12;
	cvt.rn.f32.f64 	%f28, %fd103;
	mul.f32 	%f29, %f28, 0f3FB8AA3B;
	cvt.rni.f32.f32 	%f30, %f29;
	cvt.f64.f32 	%fd104, %f30;
	fma.rn.f64 	%fd105, %fd104, 0dBFE62E42FEFA39EF, %fd103;
	fma.rn.f64 	%fd106, %fd105, 0d3E5AE904A4741B81, 0d3E928A27F89B6999;
	fma.rn.f64 	%fd107, %fd106, %fd105, 0d3EC71DE715FF7E07;
	fma.rn.f64 	%fd108, %fd107, %fd105, 0d3EFA019A6B0AC45A;
	fma.rn.f64 	%fd109, %fd108, %fd105, 0d3F2A01A017EED94F;
	fma.rn.f64 	%fd110, %fd109, %fd105, 0d3F56C16C17F2A71B;
	fma.rn.f64 	%fd111, %fd110, %fd105, 0d3F811111111173C4;
	fma.rn.f64 	%fd112, %fd111, %fd105, 0d3FA555555555211A;
	fma.rn.f64 	%fd113, %fd112, %fd105, 0d3FC5555555555540;
	fma.rn.f64 	%fd114, %fd113, %fd105, 0d3FE0000000000005;
	mul.f64 	%fd115, %fd105, %fd114;
	fma.rn.f64 	%fd116, %fd115, %fd105, %fd105;
	ex2.approx.ftz.f32 	%f31, %f30;
	cvt.f64.f32 	%fd117, %f31;
	mov.f64 	%fd118, 0d3FF0000000000000;
	sub.f64 	%fd119, %fd118, %fd117;
	neg.f64 	%fd120, %fd116;
	fma.rn.f64 	%fd121, %fd120, %fd117, %fd119;
	mov.f64 	%fd122, 0d4000000000000000;
	sub.f64 	%fd123, %fd122, %fd121;
	rcp.approx.ftz.f64 	%fd124, %fd123;
	neg.f64 	%fd125, %fd123;
	fma.rn.f64 	%fd126, %fd125, %fd124, 0d3FF0000000000000;
	fma.rn.f64 	%fd127, %fd126, %fd126, %fd126;
	fma.rn.f64 	%fd128, %fd127, %fd124, %fd124;
	fma.rn.f64 	%fd129, %fd128, 0dC000000000000000, 0d3FF0000000000000;
	setp.gt.u32 	%p26, %r6, 1077088193;
	selp.f64 	%fd130, 0d3FF0000000000000, %fd129, %p26;
	copysign.f64 	%fd147, %fd11, %fd130;
	bra.uni 	$L__BB2_22;
$L__BB2_21:
	mul.f64 	%fd131, %fd11, %fd11;
	fma.rn.f64 	%fd132, %fd131, 0dBEF0BC46E2F5E964, 0d3F14359F420AFC3D;
	fma.rn.f64 	%fd133, %fd132, %fd131, 0dBF2DF9F0728C5D84;
	fma.rn.f64 	%fd134, %fd133, %fd131, 0d3F4337D1CEC4F033;
	fma.rn.f64 	%fd135, %fd134, %fd131, 0dBF57D6E9674335B3;
	fma.rn.f64 	%fd136, %fd135, %fd131, 0d3F6D6D000D7AAD3D;
	fma.rn.f64 	%fd137, %fd136, %fd131, 0dBF8226E1F3CF1EF5;
	fma.rn.f64 	%fd138, %fd137, %fd131, 0d3F9664F47EC0C8CF;
	fma.rn.f64 	%fd139, %fd138, %fd131, 0dBFABA1BA1B80AB40;
	fma.rn.f64 	%fd140, %fd139, %fd131, 0d3FC111111110FA4A;
	fma.rn.f64 	%fd141, %fd140, %fd131, 0dBFD5555555555550;
	fma.rn.f64 	%fd142, %fd141, %fd131, 0d0000000000000000;
	fma.rn.f64 	%fd147, %fd142, %fd11, %fd11;
$L__BB2_22:
	cvt.f64.f32 	%fd143, %f62;
	mul.f64 	%fd144, %fd147, %fd143;
	cvt.rn.f32.f64 	%f62, %fd144;
$L__BB2_23:
	mul.lo.s64 	%rd24, %rd8, %rd29;
	mov.b64 	%rd77, 0;
$L__BB2_24:
	ld.param.u64 	%rd69, [_Z4horzPlS_PfS0_llll_param_1];
	add.s64 	%rd21, %rd77, %rd24;
	cvta.to.global.u64 	%rd60, %rd69;
	shl.b64 	%rd61, %rd21, 3;
	add.s64 	%rd62, %rd60, %rd61;
	ld.global.u64 	%rd63, [%rd62];
	setp.eq.s64 	%p27, %rd63, %rd4;
	@%p27 bra 	$L__BB2_26;
	add.s64 	%rd77, %rd77, 1;
	setp.eq.s64 	%p28, %rd77, %rd29;
	@%p28 bra 	$L__BB2_29;
	bra.uni 	$L__BB2_24;
$L__BB2_26:
	abs.f32 	%f32, %f62;
	mov.f32 	%f33, 0f3F800000;
	sub.f32 	%f34, %f33, %f32;
	rcp.approx.ftz.f32 	%f35, %f34;
	add.f32 	%f36, %f35, %f35;
	mul.f32 	%f37, %f32, %f36;
	setp.gt.f32 	%p29, %f32, 0f7E800000;
	selp.f32 	%f9, 0fC0000000, %f37, %p29;
	add.rz.f32 	%f38, %f9, %f33;
	mov.b32 	%r16, %f38;
	add.s32 	%r17, %r16, -1061158912;
	and.b32  	%r18, %r17, -8388608;
	mov.b32 	%r7, %f9;
	sub.s32 	%r19, %r7, %r18;
	mov.b32 	%f39, %r19;
	sub.s32 	%r20, 1082130432, %r18;
	mov.b32 	%f40, %r20;
	fma.rn.f32 	%f41, %f40, 0f3E800000, 0fBF800000;
	add.f32 	%f42, %f41, %f39;
	cvt.rn.f32.s32 	%f43, %r18;
	mul.f32 	%f44, %f43, 0f34000000;
	fma.rn.f32 	%f45, %f42, 0fBD39BF78, 0f3DD80012;
	fma.rn.f32 	%f46, %f45, %f42, 0fBE0778E0;
	fma.rn.f32 	%f47, %f46, %f42, 0f3E146475;
	fma.rn.f32 	%f48, %f47, %f42, 0fBE2A68DD;
	fma.rn.f32 	%f49, %f48, %f42, 0f3E4CAF9E;
	fma.rn.f32 	%f50, %f49, %f42, 0fBE800042;
	fma.rn.f32 	%f51, %f50, %f42, 0f3EAAAAE6;
	fma.rn.f32 	%f52, %f51, %f42, 0fBF000000;
	mul.f32 	%f53, %f42, %f52;
	fma.rn.f32 	%f54, %f53, %f42, %f42;
	fma.rn.f32 	%f66, %f44, 0f3F317218, %f54;
	setp.lt.u32 	%p30, %r7, 2139095040;
	@%p30 bra 	$L__BB2_28;
	setp.gt.s32 	%p31, %r7, -1082130432;
	fma.rn.f32 	%f55, %f9, 0f7F800000, 0f7F800000;
	selp.f32 	%f56, %f55, %f66, %p31;
	setp.eq.f32 	%p32, %f9, 0f00000000;
	selp.f32 	%f66, 0f80000000, %f56, %p32;
$L__BB2_28:
	ld.param.u64 	%rd70, [_Z4horzPlS_PfS0_llll_param_3];
	mov.f32 	%f57, 0f3F000000;
	copysign.f32 	%f58, %f62, %f57;
	mul.f32 	%f59, %f58, %f66;
	fma.rn.f32 	%f60, %f58, %f66, %f59;
	shl.b64 	%rd64, %rd21, 11;
	add.s64 	%rd65, %rd64, %rd3;
	cvta.to.global.u64 	%rd66, %rd70;
	shl.b64 	%rd67, %rd65, 2;
	add.s64 	%rd68, %rd66, %rd67;
	st.global.f32 	[%rd68], %f60;
$L__BB2_29:
	add.s64 	%rd71, %rd71, 1;
	setp.eq.s64 	%p33, %rd71, %rd28;
	@%p33 bra 	$L__BB2_30;
	bra.uni 	$L__BB2_3;
$L__BB2_30:
	ret;

}
	// .globl	_Z4vertPlS_PfS0_S0_S0_llll
.visible .entry _Z4vertPlS_PfS0_S0_S0_llll(
	.param .u64 .ptr .align 1 _Z4vertPlS_PfS0_S0_S0_llll_param_0,
	.param .u64 .ptr .align 1 _Z4vertPlS_PfS0_S0_S0_llll_param_1,
	.param .u64 .ptr .align 1 _Z4vertPlS_PfS0_S0_S0_llll_param_2,
	.param .u64 .ptr .align 1 _Z4vertPlS_PfS0_S0_S0_llll_param_3,
	.param .u64 .ptr .align 1 _Z4vertPlS_PfS0_S0_S0_llll_param_4,
	.param .u64 .ptr .align 1 _Z4vertPlS_PfS0_S0_S0_llll_param_5,
	.param .u64 _Z4vertPlS_PfS0_S0_S0_llll_param_6,
	.param .u64 _Z4vertPlS_PfS0_S0_S0_llll_param_7,
	.param .u64 _Z4vertPlS_PfS0_S0_S0_llll_param_8,
	.param .u64 _Z4vertPlS_PfS0_S0_S0_llll_param_9
)
{
	.reg .pred 	%p<86>;
	.reg .b32 	%r<6>;
	.reg .b32 	%f<164>;
	.reg .b64 	%rd<201>;

	ld.param.u64 	%rd66, [_Z4vertPlS_PfS0_S0_S0_llll_param_0];
	ld.param.u64 	%rd59, [_Z4vertPlS_PfS0_S0_S0_llll_param_1];
	ld.param.u64 	%rd60, [_Z4vertPlS_PfS0_S0_S0_llll_param_2];
	ld.param.u64 	%rd67, [_Z4vertPlS_PfS0_S0_S0_llll_param_5];
	ld.param.u64 	%rd63, [_Z4vertPlS_PfS0_S0_S0_llll_param_7];
	ld.param.u64 	%rd64, [_Z4vertPlS_PfS0_S0_S0_llll_param_8];
	ld.param.u64 	%rd65, [_Z4vertPlS_PfS0_S0_S0_llll_param_9];
	cvta.to.global.u64 	%rd1, %rd67;
	cvta.to.global.u64 	%rd2, %rd66;
	mov.u32 	%r1, %ctaid.y;
	mov.u32 	%r2, %ntid.x;
	mov.u32 	%r3, %tid.x;
	mad.lo.s32 	%r4, %r1, %r2, %r3;
	cvt.u64.u32 	%rd3, %r4;
	mov.u32 	%r5, %ctaid.x;
	cvt.u64.u32 	%rd4, %r5;
	setp.gt.u32 	%p1, %r4, 2047;
	setp.le.s64 	%p2, %rd63, %rd4;
	or.pred  	%p3, %p1, %p2;
	@%p3 bra 	$L__BB3_91;
	cvta.to.global.u64 	%rd68, %rd60;
	setp.lt.s64 	%p4, %rd64, 1;
	mad.lo.s64 	%rd5, %rd63, %rd3, %rd4;
	shl.b64 	%rd69, %rd5, 2;
	add.s64 	%rd6, %rd68, %rd69;
	mov.f32 	%f143, 0f00000000;
	@%p4 bra 	$L__BB3_90;
	mul.lo.s64 	%rd7, %rd64, %rd4;
	setp.lt.s64 	%p5, %rd65, 1;
	@%p5 bra 	$L__BB3_50;
	and.b64  	%rd8, %rd64, 7;
	and.b64  	%rd9, %rd64, 9223372036854775800;
	shl.b64 	%rd71, %rd7, 11;
	mul.wide.u32 	%rd72, %r2, %r1;
	add.s64 	%rd73, %rd71, %rd72;
	cvt.u64.u32 	%rd74, %r3;
	add.s64 	%rd75, %rd73, %rd74;
	shl.b64 	%rd76, %rd75, 2;
	add.s64 	%rd77, %rd76, %rd1;
	add.s64 	%rd10, %rd77, 32768;
	cvta.to.global.u64 	%rd11, %rd59;
	mov.b64 	%rd186, 0;
$L__BB3_4:
	add.s64 	%rd78, %rd186, %rd7;
	shl.b64 	%rd79, %rd78, 3;
	add.s64 	%rd80, %rd2, %rd79;
	ld.global.u64 	%rd13, [%rd80];
	setp.gt.s64 	%p6, %rd13, -1;
	@%p6 bra 	$L__BB3_5;
	bra.uni 	$L__BB3_49;
$L__BB3_5:
	setp.lt.u64 	%p7, %rd64, 8;
	mov.b64 	%rd192, 0;
	mov.f32 	%f121, 0f00000000;
	@%p7 bra 	$L__BB3_24;
	shl.b64 	%rd83, %rd7, 3;
	add.s64 	%rd84, %rd83, %rd2;
	add.s64 	%rd188, %rd84, 32;
	mov.b64 	%rd190, 0;
	mov.f32 	%f121, 0f00000000;
	mov.u64 	%rd187, %rd10;
	mov.u64 	%rd189, %rd186;
$L__BB3_7:
	.pragma "nounroll";
	ld.global.u64 	%rd85, [%rd188+-32];
	setp.lt.s64 	%p8, %rd85, 0;
	setp.eq.s64 	%p9, %rd189, 0;
	or.pred  	%p10, %p9, %p8;
	@%p10 bra 	$L__BB3_9;
	ld.global.f32 	%f79, [%rd187+-32768];
	add.f32 	%f121, %f121, %f79;
$L__BB3_9:
	add.s64 	%rd86, %rd190, 1;
	ld.global.u64 	%rd87, [%rd188+-24];
	setp.lt.s64 	%p11, %rd87, 0;
	setp.eq.s64 	%p12, %rd86, %rd186;
	or.pred  	%p13, %p12, %p11;
	@%p13 bra 	$L__BB3_11;
	ld.global.f32 	%f80, [%rd187+-24576];
	add.f32 	%f121, %f121, %f80;
$L__BB3_11:
	add.s64 	%rd88, %rd190, 2;
	ld.global.u64 	%rd89, [%rd188+-16];
	setp.lt.s64 	%p14, %rd89, 0;
	setp.eq.s64 	%p15, %rd88, %rd186;
	or.pred  	%p16, %p15, %p14;
	@%p16 bra 	$L__BB3_13;
	ld.global.f32 	%f81, [%rd187+-16384];
	add.f32 	%f121, %f121, %f81;
$L__BB3_13:
	add.s64 	%rd90, %rd190, 3;
	ld.global.u64 	%rd91, [%rd188+-8];
	setp.lt.s64 	%p17, %rd91, 0;
	setp.eq.s64 	%p18, %rd90, %rd186;
	or.pred  	%p19, %p18, %p17;
	@%p19 bra 	$L__BB3_15;
	ld.global.f32 	%f82, [%rd187+-8192];
	add.f32 	%f121, %f121, %f82;
$L__BB3_15:
	add.s64 	%rd92, %rd190, 4;
	ld.global.u64 	%rd93, [%rd188];
	setp.lt.s64 	%p20, %rd93, 0;
	setp.eq.s64 	%p21, %rd92, %rd186;
	or.pred  	%p22, %p21, %p20;
	@%p22 bra 	$L__BB3_17;
	ld.global.f32 	%f83, [%rd187];
	add.f32 	%f121, %f121, %f83;
$L__BB3_17:
	add.s64 	%rd94, %rd190, 5;
	ld.global.u64 	%rd95, [%rd188+8];
	setp.lt.s64 	%p23, %rd95, 0;
	setp.eq.s64 	%p24, %rd94, %rd186;
	or.pred  	%p25, %p24, %p23;
	@%p25 bra 	$L__BB3_19;
	ld.global.f32 	%f84, [%rd187+8192];
	add.f32 	%f121, %f121, %f84;
$L__BB3_19:
	add.s64 	%rd96, %rd190, 6;
	ld.global.u64 	%rd97, [%rd188+16];
	setp.lt.s64 	%p26, %rd97, 0;
	setp.eq.s64 	%p27, %rd96, %rd186;
	or.pred  	%p28, %p27, %p26;
	@%p28 bra 	$L__BB3_21;
	ld.global.f32 	%f85, [%rd187+16384];
	add.f32 	%f121, %f121, %f85;
$L__BB3_21:
	add.s64 	%rd98, %rd190, 7;
	ld.global.u64 	%rd99, [%rd188+24];
	setp.lt.s64 	%p29, %rd99, 0;
	setp.eq.s64 	%p30, %rd98, %rd186;
	or.pred  	%p31, %p30, %p29;
	@%p31 bra 	$L__BB3_23;
	ld.global.f32 	%f86, [%rd187+24576];
	add.f32 	%f121, %f121, %f86;
$L__BB3_23:
	add.s64 	%rd190, %rd190, 8;
	add.s64 	%rd189, %rd189, -8;
	add.s64 	%rd188, %rd188, 64;
	add.s64 	%rd187, %rd187, 65536;
	setp.ne.s64 	%p32, %rd190, %rd9;
	mov.u64 	%rd192, %rd9;
	@%p32 bra 	$L__BB3_7;
$L__BB3_24:
	setp.eq.s64 	%p33, %rd8, 0;
	@%p33 bra 	$L__BB3_45;
	add.s64 	%rd100, %rd8, -1;
	setp.lt.u64 	%p34, %rd100, 3;
	@%p34 bra 	$L__BB3_35;
	add.s64 	%rd101, %rd192, %rd7;
	shl.b64 	%rd102, %rd101, 3;
	add.s64 	%rd23, %rd2, %rd102;
	ld.global.u64 	%rd103, [%rd23];
	setp.lt.s64 	%p35, %rd103, 0;
	setp.eq.s64 	%p36, %rd192, %rd186;
	shl.b64 	%rd104, %rd101, 11;
	add.s64 	%rd105, %rd104, %rd3;
	shl.b64 	%rd106, %rd105, 2;
	add.s64 	%rd24, %rd1, %rd106;
	or.pred  	%p37, %p36, %p35;
	@%p37 bra 	$L__BB3_28;
	ld.global.f32 	%f88, [%rd24];
	add.f32 	%f121, %f121, %f88;
$L__BB3_28:
	add.s64 	%rd107, %rd192, 1;
	ld.global.u64 	%rd108, [%rd23+8];
	setp.lt.s64 	%p38, %rd108, 0;
	setp.eq.s64 	%p39, %rd107, %rd186;
	or.pred  	%p40, %p39, %p38;
	@%p40 bra 	$L__BB3_30;
	ld.global.f32 	%f89, [%rd24+8192];
	add.f32 	%f121, %f121, %f89;
$L__BB3_30:
	add.s64 	%rd109, %rd192, 2;
	ld.global.u64 	%rd110, [%rd23+16];
	setp.lt.s64 	%p41, %rd110, 0;
	setp.eq.s64 	%p42, %rd109, %rd186;
	or.pred  	%p43, %p42, %p41;
	@%p43 bra 	$L__BB3_32;
	ld.global.f32 	%f90, [%rd24+16384];
	add.f32 	%f121, %f121, %f90;
$L__BB3_32:
	add.s64 	%rd111, %rd192, 3;
	ld.global.u64 	%rd112, [%rd23+24];
	setp.lt.s64 	%p44, %rd112, 0;
	setp.eq.s64 	%p45, %rd111, %rd186;
	or.pred  	%p46, %p45, %p44;
	@%p46 bra 	$L__BB3_34;
	ld.global.f32 	%f91, [%rd24+24576];
	add.f32 	%f121, %f121, %f91;
$L__BB3_34:
	add.s64 	%rd192, %rd192, 4;
$L__BB3_35:
	and.b64  	%rd113, %rd64, 3;
	setp.eq.s64 	%p47, %rd113, 0;
	@%p47 bra 	$L__BB3_45;
	setp.eq.s64 	%p48, %rd113, 1;
	@%p48 bra 	$L__BB3_42;
	add.s64 	%rd114, %rd192, %rd7;
	shl.b64 	%rd115, %rd114, 3;
	add.s64 	%rd27, %rd2, %rd115;
	ld.global.u64 	%rd116, [%rd27];
	setp.lt.s64 	%p49, %rd116, 0;
	setp.eq.s64 	%p50, %rd192, %rd186;
	shl.b64 	%rd117, %rd114, 11;
	add.s64 	%rd118, %rd117, %rd3;
	shl.b64 	%rd119, %rd118, 2;
	add.s64 	%rd28, %rd1, %rd119;
	or.pred  	%p51, %p50, %p49;
	@%p51 bra 	$L__BB3_39;
	ld.global.f32 	%f93, [%rd28];
	add.f32 	%f121, %f121, %f93;
$L__BB3_39:
	add.s64 	%rd120, %rd192, 1;
	ld.global.u64 	%rd121, [%rd27+8];
	setp.lt.s64 	%p52, %rd121, 0;
	setp.eq.s64 	%p53, %rd120, %rd186;
	or.pred  	%p54, %p53, %p52;
	@%p54 bra 	$L__BB3_41;
	ld.global.f32 	%f94, [%rd28+8192];
	add.f32 	%f121, %f121, %f94;
$L__BB3_41:
	add.s64 	%rd192, %rd192, 2;
$L__BB3_42:
	and.b64  	%rd122, %rd64, 1;
	setp.eq.b64 	%p55, %rd122, 1;
	not.pred 	%p56, %p55;
	@%p56 bra 	$L__BB3_45;
	add.s64 	%rd31, %rd192, %rd7;
	shl.b64 	%rd123, %rd31, 3;
	add.s64 	%rd124, %rd2, %rd123;
	ld.global.u64 	%rd125, [%rd124];
	setp.lt.s64 	%p57, %rd125, 0;
	setp.eq.s64 	%p58, %rd192, %rd186;
	or.pred  	%p59, %p58, %p57;
	@%p59 bra 	$L__BB3_45;
	shl.b64 	%rd126, %rd31, 11;
	add.s64 	%rd127, %rd126, %rd3;
	shl.b64 	%rd128, %rd127, 2;
	add.s64 	%rd129, %rd1, %rd128;
	ld.global.f32 	%f95, [%rd129];
	add.f32 	%f121, %f121, %f95;
$L__BB3_45:
	mul.lo.s64 	%rd36, %rd13, %rd65;
	mov.b64 	%rd194, 0;
$L__BB3_46:
	add.s64 	%rd33, %rd194, %rd36;
	shl.b64 	%rd131, %rd33, 3;
	add.s64 	%rd132, %rd11, %rd131;
	ld.global.u64 	%rd133, [%rd132];
	setp.eq.s64 	%p60, %rd133, %rd4;
	@%p60 bra 	$L__BB3_48;
	add.s64 	%rd194, %rd194, 1;
	setp.eq.s64 	%p61, %rd194, %rd65;
	@%p61 bra 	$L__BB3_49;
	bra.uni 	$L__BB3_46;
$L__BB3_48:
	ld.param.u64 	%rd185, [_Z4vertPlS_PfS0_S0_S0_llll_param_4];
	ld.global.f32 	%f96, [%rd6];
	add.f32 	%f97, %f121, %f96;
	shl.b64 	%rd134, %rd33, 11;
	add.s64 	%rd135, %rd134, %rd3;
	cvta.to.global.u64 	%rd136, %rd185;
	shl.b64 	%rd137, %rd135, 2;
	add.s64 	%rd138, %rd136, %rd137;
	st.global.f32 	[%rd138], %f97;
$L__BB3_49:
	add.s64 	%rd186, %rd186, 1;
	setp.eq.s64 	%p62, %rd186, %rd64;
	@%p62 bra 	$L__BB3_50;
	bra.uni 	$L__BB3_4;
$L__BB3_50:
	and.b64  	%rd38, %rd64, 7;
	setp.lt.u64 	%p63, %rd64, 8;
	mov.b64 	%rd199, 0;
	mov.f32 	%f143, 0f00000000;
	@%p63 bra 	$L__BB3_69;
	and.b64  	%rd199, %rd64, 9223372036854775800;
	shl.b64 	%rd140, %rd7, 3;
	add.s64 	%rd141, %rd140, %rd2;
	add.s64 	%rd196, %rd141, 32;
	shl.b64 	%rd142, %rd7, 11;
	mul.wide.u32 	%rd143, %r2, %r1;
	add.s64 	%rd144, %rd142, %rd143;
	cvt.u64.u32 	%rd145, %r3;
	add.s64 	%rd146, %rd144, %rd145;
	shl.b64 	%rd147, %rd146, 2;
	add.s64 	%rd148, %rd147, %rd1;
	add.s64 	%rd195, %rd148, 32768;
	mov.f32 	%f143, 0f00000000;
	mov.u64 	%rd197, %rd199;
$L__BB3_52:
	.pragma "nounroll";
	ld.global.u64 	%rd149, [%rd196+-32];
	setp.lt.s64 	%p64, %rd149, 0;
	@%p64 bra 	$L__BB3_54;
	ld.global.f32 	%f101, [%rd195+-32768];
	add.f32 	%f143, %f143, %f101;
$L__BB3_54:
	ld.global.u64 	%rd150, [%rd196+-24];
	setp.lt.s64 	%p65, %rd150, 0;
	@%p65 bra 	$L__BB3_56;
	ld.global.f32 	%f102, [%rd195+-24576];
	add.f32 	%f143, %f143, %f102;
$L__BB3_56:
	ld.global.u64 	%rd151, [%rd196+-16];
	setp.lt.s64 	%p66, %rd151, 0;
	@%p66 bra 	$L__BB3_58;
	ld.global.f32 	%f103, [%rd195+-16384];
	add.f32 	%f143, %f143, %f103;
$L__BB3_58:
	ld.global.u64 	%rd152, [%rd196+-8];
	setp.lt.s64 	%p67, %rd152, 0;
	@%p67 bra 	$L__BB3_60;
	ld.global.f32 	%f104, [%rd195+-8192];
	add.f32 	%f143, %f143, %f104;
$L__BB3_60:
	ld.global.u64 	%rd153, [%rd196];
	setp.lt.s64 	%p68, %rd153, 0;
	@%p68 bra 	$L__BB3_62;
	ld.global.f32 	%f105, [%rd195];
	add.f32 	%f143, %f143, %f105;
$L__BB3_62:
	ld.global.u64 	%rd154, [%rd196+8];
	setp.lt.s64 	%p69, %rd154, 0;
	@%p69 bra 	$L__BB3_64;
	ld.global.f32 	%f106, [%rd195+8192];
	add.f32 	%f143, %f143, %f106;
$L__BB3_64:
	ld.global.u64 	%rd155, [%rd196+16];
	setp.lt.s64 	%p70, %rd155, 0;
	@%p70 bra 	$L__BB3_66;
	ld.global.f32 	%f107, [%rd195+16384];
	add.f32 	%f143, %f143, %f107;
$L__BB3_66:
	ld.global.u64 	%rd156, [%rd196+24];
	setp.lt.s64 	%p71, %rd156, 0;
	@%p71 bra 	$L__BB3_68;
	ld.global.f32 	%f108, [%rd195+24576];
	add.f32 	%f143, %f143, %f108;
$L__BB3_68:
	add.s64 	%rd197, %rd197, -8;
	add.s64 	%rd196, %rd196, 64;
	add.s64 	%rd195, %rd195, 65536;
	setp.ne.s64 	%p72, %rd197, 0;
	@%p72 bra 	$L__BB3_52;
$L__BB3_69:
	setp.eq.s64 	%p73, %rd38, 0;
	@%p73 bra 	$L__BB3_90;
	and.b64  	%rd49, %rd64, 3;
	setp.lt.u64 	%p74, %rd38, 4;
	@%p74 bra 	$L__BB3_80;
	add.s64 	%rd157, %rd199, %rd7;
	shl.b64 	%rd158, %rd157, 3;
	add.s64 	%rd50, %rd2, %rd158;
	ld.global.u64 	%rd159, [%rd50];
	setp.lt.s64 	%p75, %rd159, 0;
	shl.b64 	%rd160, %rd157, 11;
	add.s64 	%rd161, %rd160, %rd3;
	shl.b64 	%rd162, %rd161, 2;
	add.s64 	%rd51, %rd1, %rd162;
	@%p75 bra 	$L__BB3_73;
	ld.global.f32 	%f110, [%rd51];
	add.f32 	%f143, %f143, %f110;
$L__BB3_73:
	ld.global.u64 	%rd163, [%rd50+8];
	setp.lt.s64 	%p76, %rd163, 0;
	@%p76 bra 	$L__BB3_75;
	ld.global.f32 	%f111, [%rd51+8192];
	add.f32 	%f143, %f143, %f111;
$L__BB3_75:
	ld.global.u64 	%rd164, [%rd50+16];
	setp.lt.s64 	%p77, %rd164, 0;
	@%p77 bra 	$L__BB3_77;
	ld.global.f32 	%f112, [%rd51+16384];
	add.f32 	%f143, %f143, %f112;
$L__BB3_77:
	ld.global.u64 	%rd165, [%rd50+24];
	setp.lt.s64 	%p78, %rd165, 0;
	@%p78 bra 	$L__BB3_79;
	ld.global.f32 	%f113, [%rd51+24576];
	add.f32 	%f143, %f143, %f113;
$L__BB3_79:
	add.s64 	%rd199, %rd199, 4;
$L__BB3_80:
	setp.eq.s64 	%p79, %rd49, 0;
	@%p79 bra 	$L__BB3_90;
	setp.eq.s64 	%p80, %rd49, 1;
	@%p80 bra 	$L__BB3_87;
	add.s64 	%rd166, %rd199, %rd7;
	shl.b64 	%rd167, %rd166, 3;
	add.s64 	%rd54, %rd2, %rd167;
	ld.global.u64 	%rd168, [%rd54];
	setp.lt.s64 	%p81, %rd168, 0;
	shl.b64 	%rd169, %rd166, 11;
	add.s64 	%rd170, %rd169, %rd3;
	shl.b64 	%rd171, %rd170, 2;
	add.s64 	%rd55, %rd1, %rd171;
	@%p81 bra 	$L__BB3_84;
	ld.global.f32 	%f115, [%rd55];
	add.f32 	%f143, %f143, %f115;
$L__BB3_84:
	ld.global.u64 	%rd172, [%rd54+8];
	setp.lt.s64 	%p82, %rd172, 0;
	@%p82 bra 	$L__BB3_86;
	ld.global.f32 	%f116, [%rd55+8192];
	add.f32 	%f143, %f143, %f116;
$L__BB3_86:
	add.s64 	%rd199, %rd199, 2;
$L__BB3_87:
	and.b64  	%rd173, %rd64, 1;
	setp.eq.b64 	%p83, %rd173, 1;
	not.pred 	%p84, %p83;
	@%p84 bra 	$L__BB3_90;
	add.s64 	%rd58, %rd199, %rd7;
	shl.b64 	%rd174, %rd58, 3;
	add.s64 	%rd175, %rd2, %rd174;
	ld.global.u64 	%rd176, [%rd175];
	setp.lt.s64 	%p85, %rd176, 0;
	@%p85 bra 	$L__BB3_90;
	shl.b64 	%rd177, %rd58, 11;
	add.s64 	%rd178, %rd177, %rd3;
	shl.b64 	%rd179, %rd178, 2;
	add.s64 	%rd180, %rd1, %rd179;
	ld.global.f32 	%f117, [%rd180];
	add.f32 	%f143, %f143, %f117;
$L__BB3_90:
	ld.param.u64 	%rd184, [_Z4vertPlS_PfS0_S0_S0_llll_param_3];
	ld.global.f32 	%f118, [%rd6];
	add.f32 	%f119, %f143, %f118;
	cvta.to.global.u64 	%rd181, %rd184;
	add.s64 	%rd183, %rd181, %rd69;
	st.global.f32 	[%rd183], %f119;
$L__BB3_91:
	ret;

}


// ===== COMPILED SASS (sm_100) =====

	.target	sm_100

	.elftype	@"ET_EXEC"


//--------------------- .note.nv.tkinfo           --------------------------
	.section	.note.nv.tkinfo,"",@"SHT_NOTE"
	.sectionflags	@"SHF_NOTE_NV_TKINFO"
	.tkinfo
        /*0018*/ 	.word	0x00000002
        /*0030*/ 	.string	""
        /*0030*/ 	.string	"ptxas"
        /*0030*/ 	.string	"Cuda compilation tools, release 13.0, V13.0.88"
        /*0030*/ 	.string	"Build cuda_13.0.r13.0/compiler.36424714_0"
        /*0030*/ 	.string	"-arch sm_100 -m 64 "



//--------------------- .note.nv.cuinfo           --------------------------
	.section	.note.nv.cuinfo,"",@"SHT_NOTE"
	.sectionflags	@"SHF_NOTE_NV_CUINFO"
        /*0018*/ 	.short	0x0002
        /*001a*/ 	.short	0x0064
        /*001c*/ 	.short	0x0082
	.zero		2


//--------------------- .nv.info                  --------------------------
	.section	.nv.info,"",@"SHT_CUDA_INFO"
	.align	4


	//----- nvinfo : EIATTR_REGCOUNT
	.align		4
        /*0000*/ 	.byte	0x04, 0x2f
        /*0002*/ 	.short	(.L_1 - .L_0)
	.align		4
.L_0:
        /*0004*/ 	.word	index@(_Z5init1PfS_S_llflllS_)
        /*0008*/ 	.word	0x00000020


	//----- nvinfo : EIATTR_FRAME_SIZE
	.align		4
.L_1:
        /*000c*/ 	.byte	0x04, 0x11
        /*000e*/ 	.short	(.L_3 - .L_2)
	.align		4
.L_2:
        /*0010*/ 	.word	index@($__internal_0_$__cuda_sm3x_div_rn_noftz_f32_slowpath)
        /*0014*/ 	.word	0x00000000


	//----- nvinfo : EIATTR_FRAME_SIZE
	.align		4
.L_3:
        /*0018*/ 	.byte	0x04, 0x11
        /*001a*/ 	.short	(.L_5 - .L_4)
	.align		4
.L_4:
        /*001c*/ 	.word	index@(_Z5init1PfS_S_llflllS_)
        /*0020*/ 	.word	0x00000000


	//----- nvinfo : EIATTR_REGCOUNT
	.align		4
.L_5:
        /*0024*/ 	.byte	0x04, 0x2f
        /*0026*/ 	.short	(.L_7 - .L_6)
	.align		4
.L_6:
        /*0028*/ 	.word	index@(_Z5init2PlPfS0_lllll)
        /*002c*/ 	.word	0x00000020


	//----- nvinfo : EIATTR_FRAME_SIZE
	.align		4
.L_7:
        /*0030*/ 	.byte	0x04, 0x11
        /*0032*/ 	.short	(.L_9 - .L_8)
	.align		4
.L_8:
        /*0034*/ 	.word	index@(_Z5init2PlPfS0_lllll)
        /*0038*/ 	.word	0x00000000


	//----- nvinfo : EIATTR_REGCOUNT
	.align		4
.L_9:
        /*003c*/ 	.byte	0x04, 0x2f
        /*003e*/ 	.short	(.L_11 - .L_10)
	.align		4
.L_10:
        /*0040*/ 	.word	index@(_Z4horzPlS_PfS0_llll)
        /*0044*/ 	.word	0x0000001d


	//----- nvinfo : EIATTR_FRAME_SIZE
	.align		4
.L_11:
        /*0048*/ 	.byte	0x04, 0x11
        /*004a*/ 	.short	(.L_13 - .L_12)
	.align		4
.L_12:
        /*004c*/ 	.word	index@(_Z4horzPlS_PfS0_llll)
        /*0050*/ 	.word	0x00000000


	//----- nvinfo : EIATTR_REGCOUNT
	.align		4
.L_13:
        /*0054*/ 	.byte	0x04, 0x2f
        /*0056*/ 	.short	(.L_15 - .L_14)
	.align		4
.L_14:
        /*0058*/ 	.word	index@(_Z4vertPlS_PfS0_S0_S0_llll)
        /*005c*/ 	.word	0x00000020


	//----- nvinfo : EIATTR_FRAME_SIZE
	.align		4
.L_15:
        /*0060*/ 	.byte	0x04, 0x11
        /*0062*/ 	.short	(.L_17 - .L_16)
	.align		4
.L_16:
        /*0064*/ 	.word	index@(_Z4vertPlS_PfS0_S0_S0_llll)
        /*0068*/ 	.word	0x00000000


	//----- nvinfo : EIATTR_MIN_STACK_SIZE
	.align		4
.L_17:
        /*006c*/ 	.byte	0x04, 0x12
        /*006e*/ 	.short	(.L_19 - .L_18)
	.align		4
.L_18:
        /*0070*/ 	.word	index@(_Z4vertPlS_PfS0_S0_S0_llll)
        /*0074*/ 	.word	0x00000000


	//----- nvinfo : EIATTR_MIN_STACK_SIZE
	.align		4
.L_19:
        /*0078*/ 	.byte	0x04, 0x12
        /*007a*/ 	.short	(.L_21 - .L_20)
	.align		4
.L_20:
        /*007c*/ 	.word	index@(_Z4horzPlS_PfS0_llll)
        /*0080*/ 	.word	0x00000000


	//----- nvinfo : EIATTR_MIN_STACK_SIZE
	.align		4
.L_21:
        /*0084*/ 	.byte	0x04, 0x12
        /*0086*/ 	.short	(.L_23 - .L_22)
	.align		4
.L_22:
        /*0088*/ 	.word	index@(_Z5init2PlPfS0_lllll)
        /*008c*/ 	.word	0x00000000


	//----- nvinfo : EIATTR_MIN_STACK_SIZE
	.align		4
.L_23:
        /*0090*/ 	.byte	0x04, 0x12
        /*0092*/ 	.short	(.L_25 - .L_24)
	.align		4
.L_24:
        /*0094*/ 	.word	index@(_Z5init1PfS_S_llflllS_)
        /*0098*/ 	.word	0x00000000
.L_25:


//--------------------- .nv.compat                --------------------------
	.section	.nv.compat,"",@"SHT_CUDA_COMPAT_INFO"
	.align	4
        /*0000*/ 	.byte	0x02, 0x09, 0x00, 0x00, 0x02, 0x02, 0x01, 0x00, 0x02, 0x05, 0x05, 0x00, 0x03, 0x07, 0x01, 0x01
        /*0010*/ 	.byte	0x02, 0x03, 0x00, 0x00, 0x02, 0x06, 0x01, 0x00, 0x04, 0x0b, 0x08, 0x00, 0x01, 0x00, 0x00, 0x00
        /*0020*/ 	.byte	0x00, 0x00, 0x00, 0x00


//--------------------- .nv.info._Z4vertPlS_PfS0_S0_S0_llll --------------------------
	.section	.nv.info._Z4vertPlS_PfS0_S0_S0_llll,"",@"SHT_CUDA_INFO"
	.sectionflags	@""
	.align	4


	//----- nvinfo : EIATTR_CUDA_API_VERSION
	.align		4
        /*0000*/ 	.byte	0x04, 0x37
        /*0002*/ 	.short	(.L_27 - .L_26)
.L_26:
        /*0004*/ 	.word	0x00000082


	//----- nvinfo : EIATTR_KPARAM_INFO
	.align		4
.L_27:
        /*0008*/ 	.byte	0x04, 0x17
        /*000a*/ 	.short	(.L_29 - .L_28)
.L_28:
        /*000c*/ 	.word	0x00000000
        /*0010*/ 	.short	0x0009
        /*0012*/ 	.short	0x0048
        /*0014*/ 	.byte	0x00, 0xf0, 0x21, 0x00


	//----- nvinfo : EIATTR_KPARAM_INFO
	.align		4
.L_29:
        /*0018*/ 	.byte	0x04, 0x17
        /*001a*/ 	.short	(.L_31 - .L_30)
.L_30:
        /*001c*/ 	.word	0x00000000
        /*0020*/ 	.short	0x0008
        /*0022*/ 	.short	0x0040
        /*0024*/ 	.byte	0x00, 0xf0, 0x21, 0x00


	//----- nvinfo : EIATTR_KPARAM_INFO
	.align		4
.L_31:
        /*0028*/ 	.byte	0x04, 0x17
        /*002a*/ 	.short	(.L_33 - .L_32)
.L_32:
        /*002c*/ 	.word	0x00000000
        /*0030*/ 	.short	0x0007
        /*0032*/ 	.short	0x0038
        /*0034*/ 	.byte	0x00, 0xf0, 0x21, 0x00


	//----- nvinfo : EIATTR_KPARAM_INFO
	.align		4
.L_33:
        /*0038*/ 	.byte	0x04, 0x17
        /*003a*/ 	.short	(.L_35 - .L_34)
.L_34:
        /*003c*/ 	.word	0x00000000
        /*0040*/ 	.short	0x0006
        /*0042*/ 	.short	0x0030
        /*0044*/ 	.byte	0x00, 0xf0, 0x21, 0x00


	//----- nvinfo : EIATTR_KPARAM_INFO
	.align		4
.L_35:
        /*0048*/ 	.byte	0x04, 0x17
        /*004a*/ 	.short	(.L_37 - .L_36)
.L_36:
        /*004c*/ 	.word	0x00000000
        /*0050*/ 	.short	0x0005
        /*0052*/ 	.short	0x0028
        /*0054*/ 	.byte	0x00, 0xf5, 0x21, 0x00


	//----- nvinfo : EIATTR_KPARAM_INFO
	.align		4
.L_37:
        /*0058*/ 	.byte	0x04, 0x17
        /*005a*/ 	.short	(.L_39 - .L_38)
.L_38:
        /*005c*/ 	.word	0x00000000
        /*0060*/ 	.short	0x0004
        /*0062*/ 	.short	0x0020
        /*0064*/ 	.byte	0x00, 0xf5, 0x21, 0x00


	//----- nvinfo : EIATTR_KPARAM_INFO
	.align		4
.L_39:
        /*0068*/ 	.byte	0x04, 0x17
        /*006a*/ 	.short	(.L_41 - .L_40)
.L_40:
        /*006c*/ 	.word	0x00000000
        /*0070*/ 	.short	0x0003
        /*0072*/ 	.short	0x0018
        /*0074*/ 	.byte	0x00, 0xf5, 0x21, 0x00


	//----- nvinfo : EIATTR_KPARAM_INFO
	.align		4
.L_41:
        /*0078*/ 	.byte	0x04, 0x17
        /*007a*/ 	.short	(.L_43 - .L_42)
.L_42:
        /*007c*/ 	.word	0x00000000
        /*0080*/ 	.short	0x0002
        /*0082*/ 	.short	0x0010
        /*0084*/ 	.byte	0x00, 0xf5, 0x21, 0x00


	//----- nvinfo : EIATTR_KPARAM_INFO
	.align		4
.L_43:
        /*0088*/ 	.byte	0x04, 0x17
        /*008a*/ 	.short	(.L_45 - .L_44)
.L_44:
        /*008c*/ 	.word	0x00000000
        /*0090*/ 	.short	0x0001
        /*0092*/ 	.short	0x0008
        /*0094*/ 	.byte	0x00, 0xf5, 0x21, 0x00


	//----- nvinfo : EIATTR_KPARAM_INFO
	.align		4
.L_45:
        /*0098*/ 	.byte	0x04, 0x17
        /*009a*/ 	.short	(.L_47 - .L_46)
.L_46:
        /*009c*/ 	.word	0x00000000
        /*00a0*/ 	.short	0x0000
        /*00a2*/ 	.short	0x0000
        /*00a4*/ 	.byte	0x00, 0xf5, 0x21, 0x00


	//----- nvinfo : EIATTR_SPARSE_MMA_MASK
	.align		4
.L_47:
        /*00a8*/ 	.byte	0x03, 0x50
        /*00aa*/ 	.short	0x0000


	//----- nvinfo : EIATTR_MAXREG_COUNT
	.align		4
        /*00ac*/ 	.byte	0x03, 0x1b
        /*00ae*/ 	.short	0x00ff


	//----- nvinfo : EIATTR_MERCURY_ISA_VERSION
	.align		4
        /*00b0*/ 	.byte	0x03, 0x5f
        /*00b2*/ 	.short	0x0101


	//----- nvinfo : EIATTR_VRC_CTA_INIT_COUNT
	.align		4
        /*00b4*/ 	.byte	0x02, 0x4a
	.zero		1
	.zero		1


	//----- nvinfo : EIATTR_EXIT_INSTR_OFFSETS
	.align		4
        /*00b8*/ 	.byte	0x04, 0x1c
        /*00ba*/ 	.short	(.L_49 - .L_48)


	//   ....[0]....
.L_48:
        /*00bc*/ 	.word	0x000000a0


	//   ....[1]....
        /*00c0*/ 	.word	0x00001c70


	//----- nvinfo : EIATTR_CBANK_PARAM_SIZE
	.align		4
.L_49:
        /*00c4*/ 	.byte	0x03, 0x19
        /*00c6*/ 	.short	0x0050


	//----- nvinfo : EIATTR_PARAM_CBANK
	.align		4
        /*00c8*/ 	.byte	0x04, 0x0a
        /*00ca*/ 	.short	(.L_51 - .L_50)
	.align		4
.L_50:
        /*00cc*/ 	.word	index@(.nv.constant0._Z4vertPlS_PfS0_S0_S0_llll)
        /*00d0*/ 	.short	0x0380
        /*00d2*/ 	.short	0x0050


	//----- nvinfo : EIATTR_SW_WAR
	.align		4
.L_51:
        /*00d4*/ 	.byte	0x04, 0x36
        /*00d6*/ 	.short	(.L_53 - .L_52)
.L_52:
        /*00d8*/ 	.word	0x00000008
.L_53:


//--------------------- .nv.info._Z4horzPlS_PfS0_llll --------------------------
	.section	.nv.info._Z4horzPlS_PfS0_llll,"",@"SHT_CUDA_INFO"
	.sectionflags	@""
	.align	4


	//----- nvinfo : EIATTR_CUDA_API_VERSION
	.align		4
        /*0000*/ 	.byte	0x04, 0x37
        /*0002*/ 	.short	(.L_55 - .L_54)
.L_54:
        /*0004*/ 	.word	0x00000082


	//----- nvinfo : EIATTR_KPARAM_INFO
	.align		4
.L_55:
        /*0008*/ 	.byte	0x04, 0x17
        /*000a*/ 	.short	(.L_57 - .L_56)
.L_56:
        /*000c*/ 	.word	0x00000000
        /*0010*/ 	.short	0x0007
        /*0012*/ 	.short	0x0038
        /*0014*/ 	.byte	0x00, 0xf0, 0x21, 0x00


	//----- nvinfo : EIATTR_KPARAM_INFO
	.align		4
.L_57:
        /*0018*/ 	.byte	0x04, 0x17
        /*001a*/ 	.short	(.L_59 - .L_58)
.L_58:
        /*001c*/ 	.word	0x00000000
        /*0020*/ 	.short	0x0006
        /*0022*/ 	.short	0x0030
        /*0024*/ 	.byte	0x00, 0xf0, 0x21, 0x00


	//----- nvinfo : EIATTR_KPARAM_INFO
	.align		4
.L_59:
        /*0028*/ 	.byte	0x04, 0x17
        /*002a*/ 	.short	(.L_61 - .L_60)
.L_60:
        /*002c*/ 	.word	0x00000000
        /*0030*/ 	.short	0x0005
        /*0032*/ 	.short	0x0028
        /*0034*/ 	.byte	0x00, 0xf0, 0x21, 0x00


	//----- nvinfo : EIATTR_KPARAM_INFO
	.align		4
.L_61:
        /*0038*/ 	.byte	0x04, 0x17
        /*003a*/ 	.short	(.L_63 - .L_62)
.L_62:
        /*003c*/ 	.word	0x00000000
        /*0040*/ 	.short	0x0004
        /*0042*/ 	.short	0x0020
        /*0044*/ 	.byte	0x00, 0xf0, 0x21, 0x00


	//----- nvinfo : EIATTR_KPARAM_INFO
	.align		4
.L_63:
        /*0048*/ 	.byte	0x04, 0x17
        /*004a*/ 	.short	(.L_65 - .L_64)
.L_64:
        /*004c*/ 	.word	0x00000000
        /*0050*/ 	.short	0x0003
        /*0052*/ 	.short	0x0018
        /*0054*/ 	.byte	0x00, 0xf5, 0x21, 0x00


	//----- nvinfo : EIATTR_KPARAM_INFO
	.align		4
.L_65:
        /*0058*/ 	.byte	0x04, 0x17
        /*005a*/ 	.short	(.L_67 - .L_66)
.L_66:
        /*005c*/ 	.word	0x00000000
        /*0060*/ 	.short	0x0002
        /*0062*/ 	.short	0x0010
        /*0064*/ 	.byte	0x00, 0xf5, 0x21, 0x00


	//----- nvinfo : EIATTR_KPARAM_INFO
	.align		4
.L_67:
        /*0068*/ 	.byte	0x04, 0x17
        /*006a*/ 	.short	(.L_69 - .L_68)
.L_68:
        /*006c*/ 	.word	0x00000000
        /*0070*/ 	.short	0x0001
        /*0072*/ 	.short	0x0008
        /*0074*/ 	.byte	0x00, 0xf5, 0x21, 0x00


	//----- nvinfo : EIATTR_KPARAM_INFO
	.align		4
.L_69:
        /*0078*/ 	.byte	0x04, 0x17
        /*007a*/ 	.short	(.L_71 - .L_70)
.L_70:
        /*007c*/ 	.word	0x00000000
        /*0080*/ 	.short	0x0000
        /*0082*/ 	.short	0x0000
        /*0084*/ 	.byte	0x00, 0xf5, 0x21, 0x00


	//----- nvinfo : EIATTR_SPARSE_MMA_MASK
	.align		4
.L_71:
        /*0088*/ 	.byte	0x03, 0x50
        /*008a*/ 	.short	0x0000


	//----- nvinfo : EIATTR_MAXREG_COUNT
	.align		4
        /*008c*/ 	.byte	0x03, 0x1b
        /*008e*/ 	.short	0x00ff


	//----- nvinfo : EIATTR_MERCURY_ISA_VERSION
	.align		4
        /*0090*/ 	.byte	0x03, 0x5f
        /*0092*/ 	.short	0x0101


	//----- nvinfo : EIATTR_VRC_CTA_INIT_COUNT
	.align		4
        /*0094*/ 	.byte	0x02, 0x4a
	.zero		1
	.zero		1


	//----- nvinfo : EIATTR_EXIT_INSTR_OFFSETS
	.align		4
        /*0098*/ 	.byte	0x04, 0x1c
        /*009a*/ 	.short	(.L_73 - .L_72)


	//   ....[0]....
.L_72:
        /*009c*/ 	.word	0x000000d0


	//   ....[1]....
        /*00a0*/ 	.word	0x00000110


	//   ....[2]....
        /*00a4*/ 	.word	0x00001fc0


	//----- nvinfo : EIATTR_CRS_STACK_SIZE
	.align		4
.L_73:
        /*00a8*/ 	.byte	0x04, 0x1e
        /*00aa*/ 	.short	(.L_75 - .L_74)
.L_74:
        /*00ac*/ 	.word	0x00000000


	//----- nvinfo : EIATTR_CBANK_PARAM_SIZE
	.align		4
.L_75:
        /*00b0*/ 	.byte	0x03, 0x19
        /*00b2*/ 	.short	0x0040


	//----- nvinfo : EIATTR_PARAM_CBANK
	.align		4
        /*00b4*/ 	.byte	0x04, 0x0a
        /*00b6*/ 	.short	(.L_77 - .L_76)
	.align		4
.L_76:
        /*00b8*/ 	.word	index@(.nv.constant0._Z4horzPlS_PfS0_llll)
        /*00bc*/ 	.short	0x0380
        /*00be*/ 	.short	0x0040


	//----- nvinfo : EIATTR_SW_WAR
	.align		4
.L_77:
        /*00c0*/ 	.byte	0x04, 0x36
        /*00c2*/ 	.short	(.L_79 - .L_78)
.L_78:
        /*00c4*/ 	.word	0x00000008
.L_79:


//--------------------- .nv.info._Z5init2PlPfS0_lllll --------------------------
	.section	.nv.info._Z5init2PlPfS0_lllll,"",@"SHT_CUDA_INFO"
	.sectionflags	@""
	.align	4


	//----- nvinfo : EIATTR_CUDA_API_VERSION
	.align		4
        /*0000*/ 	.byte	0x04, 0x37
        /*0002*/ 	.short	(.L_81 - .L_80)
.L_80:
        /*0004*/ 	.word	0x00000082


	//----- nvinfo : EIATTR_KPARAM_INFO
	.align		4
.L_81:
        /*0008*/ 	.byte	0x04, 0x17
        /*000a*/ 	.short	(.L_83 - .L_82)
.L_82:
        /*000c*/ 	.word	0x00000000
        /*0010*/ 	.short	0x0007
        /*0012*/ 	.short	0x0038
        /*0014*/ 	.byte	0x00, 0xf0, 0x21, 0x00


	//----- nvinfo : EIATTR_KPARAM_INFO
	.align		4
.L_83:
        /*0018*/ 	.byte	0x04, 0x17
        /*001a*/ 	.short	(.L_85 - .L_84)
.L_84:
        /*001c*/ 	.word	0x00000000
        /*0020*/ 	.short	0x0006
        /*0022*/ 	.short	0x0030
        /*0024*/ 	.byte	0x00, 0xf0, 0x21, 0x00


	//----- nvinfo : EIATTR_KPARAM_INFO
	.align		4
.L_85:
        /*0028*/ 	.byte	0x04, 0x17
        /*002a*/ 	.short	(.L_87 - .L_86)
.L_86:
        /*002c*/ 	.word	0x00000000
        /*0030*/ 	.short	0x0005
        /*0032*/ 	.short	0x0028
        /*0034*/ 	.byte	0x00, 0xf0, 0x21, 0x00


	//----- nvinfo : EIATTR_KPARAM_INFO
	.align		4
.L_87:
        /*0038*/ 	.byte	0x04, 0x17
        /*003a*/ 	.short	(.L_89 - .L_88)
.L_88:
        /*003c*/ 	.word	0x00000000
        /*0040*/ 	.short	0x0004
        /*0042*/ 	.short	0x0020
        /*0044*/ 	.byte	0x00, 0xf0, 0x21, 0x00


	//----- nvinfo : EIATTR_KPARAM_INFO
	.align		4
.L_89:
        /*0048*/ 	.byte	0x04, 0x17
        /*004a*/ 	.short	(.L_91 - .L_90)
.L_90:
        /*004c*/ 	.word	0x00000000
        /*0050*/ 	.short	0x0003
        /*0052*/ 	.short	0x0018
        /*0054*/ 	.byte	0x00, 0xf0, 0x21, 0x00


	//----- nvinfo : EIATTR_KPARAM_INFO
	.align		4
.L_91:
        /*0058*/ 	.byte	0x04, 0x17
        /*005a*/ 	.short	(.L_93 - .L_92)
.L_92:
        /*005c*/ 	.word	0x00000000
        /*0060*/ 	.short	0x0002
        /*0062*/ 	.short	0x0010
        /*0064*/ 	.byte	0x00, 0xf5, 0x21, 0x00


	//----- nvinfo : EIATTR_KPARAM_INFO
	.align		4
.L_93:
        /*0068*/ 	.byte	0x04, 0x17
        /*006a*/ 	.short	(.L_95 - .L_94)
.L_94:
        /*006c*/ 	.word	0x00000000
        /*0070*/ 	.short	0x0001
        /*0072*/ 	.short	0x0008
        /*0074*/ 	.byte	0x00, 0xf5, 0x21, 0x00


	//----- nvinfo : EIATTR_KPARAM_INFO
	.align		4
.L_95:
        /*0078*/ 	.byte	0x04, 0x17
        /*007a*/ 	.short	(.L_97 - .L_96)
.L_96:
        /*007c*/ 	.word	0x00000000
        /*0080*/ 	.short	0x0000
        /*0082*/ 	.short	0x0000
        /*0084*/ 	.byte	0x00, 0xf5, 0x21, 0x00


	//----- nvinfo : EIATTR_SPARSE_MMA_MASK
	.align		4
.L_97:
        /*0088*/ 	.byte	0x03, 0x50
        /*008a*/ 	.short	0x0000


	//----- nvinfo : EIATTR_MAXREG_COUNT
	.align		4
        /*008c*/ 	.byte	0x03, 0x1b
        /*008e*/ 	.short	0x00ff


	//----- nvinfo : EIATTR_MERCURY_ISA_VERSION
	.align		4
        /*0090*/ 	.byte	0x03, 0x5f
        /*0092*/ 	.short	0x0101


	//----- nvinfo : EIATTR_VRC_CTA_INIT_COUNT
	.align		4
        /*0094*/ 	.byte	0x02, 0x4a
	.zero		1
	.zero		1


	//----- nvinfo : EIATTR_EXIT_INSTR_OFFSETS
	.align		4
        /*0098*/ 	.byte	0x04, 0x1c
        /*009a*/ 	.short	(.L_99 - .L_98)


	//   ....[0]....
.L_98:
        /*009c*/ 	.word	0x00000060


	//   ....[1]....
        /*00a0*/ 	.word	0x00000b60


	//   ....[2]....
        /*00a4*/ 	.word	0x00000b90


	//   ....[3]....
        /*00a8*/ 	.word	0x00001960


	//   ....[4]....
        /*00ac*/ 	.word	0x000019a0


	//   ....[5]....
        /*00b0*/ 	.word	0x000019e0


	//   ....[6]....
        /*00b4*/ 	.word	0x000028c0


	//----- nvinfo : EIATTR_CBANK_PARAM_SIZE
	.align		4
.L_99:
        /*00b8*/ 	.byte	0x03, 0x19
        /*00ba*/ 	.short	0x0040


	//----- nvinfo : EIATTR_PARAM_CBANK
	.align		4
        /*00bc*/ 	.byte	0x04, 0x0a
        /*00be*/ 	.short	(.L_101 - .L_100)
	.align		4
.L_100:
        /*00c0*/ 	.word	index@(.nv.constant0._Z5init2PlPfS0_lllll)
        /*00c4*/ 	.short	0x0380
        /*00c6*/ 	.short	0x0040


	//----- nvinfo : EIATTR_SW_WAR
	.align		4
.L_101:
        /*00c8*/ 	.byte	0x04, 0x36
        /*00ca*/ 	.short	(.L_103 - .L_102)
.L_102:
        /*00cc*/ 	.word	0x00000008
.L_103:


//--------------------- .nv.info._Z5init1PfS_S_llflllS_ --------------------------
	.section	.nv.info._Z5init1PfS_S_llflllS_,"",@"SHT_CUDA_INFO"
	.sectionflags	@""
	.align	4


	//----- nvinfo : EIATTR_CUDA_API_VERSION
	.align		4
        /*0000*/ 	.byte	0x04, 0x37
        /*0002*/ 	.short	(.L_105 - .L_104)
.L_104:
        /*0004*/ 	.word	0x00000082


	//----- nvinfo : EIATTR_KPARAM_INFO
	.align		4
.L_105:
        /*0008*/ 	.byte	0x04, 0x17
        /*000a*/ 	.short	(.L_107 - .L_106)
.L_106:
        /*000c*/ 	.word	0x00000000
        /*0010*/ 	.short	0x0009
        /*0012*/ 	.short	0x0048
        /*0014*/ 	.byte	0x00, 0xf5, 0x21, 0x00


	//----- nvinfo : EIATTR_KPARAM_INFO
	.align		4
.L_107:
        /*0018*/ 	.byte	0x04, 0x17
        /*001a*/ 	.short	(.L_109 - .L_108)
.L_108:
        /*001c*/ 	.word	0x00000000
        /*0020*/ 	.short	0x0008
        /*0022*/ 	.short	0x0040
        /*0024*/ 	.byte	0x00, 0xf0, 0x21, 0x00


	//----- nvinfo : EIATTR_KPARAM_INFO
	.align		4
.L_109:
        /*0028*/ 	.byte	0x04, 0x17
        /*002a*/ 	.short	(.L_111 - .L_110)
.L_110:
        /*002c*/ 	.word	0x00000000
        /*0030*/ 	.short	0x0007
        /*0032*/ 	.short	0x0038
        /*0034*/ 	.byte	0x00, 0xf0, 0x21, 0x00


	//----- nvinfo : EIATTR_KPARAM_INFO
	.align		4
.L_111:
        /*0038*/ 	.byte	0x04, 0x17
        /*003a*/ 	.short	(.L_113 - .L_112)
.L_112:
        /*003c*/ 	.word	0x00000000
        /*0040*/ 	.short	0x0006
        /*0042*/ 	.short	0x0030
        /*0044*/ 	.byte	0x00, 0xf0, 0x21, 0x00


	//----- nvinfo : EIATTR_KPARAM_INFO
	.align		4
.L_113:
        /*0048*/ 	.byte	0x04, 0x17
        /*004a*/ 	.short	(.L_115 - .L_114)
.L_114:
        /*004c*/ 	.word	0x00000000
        /*0050*/ 	.short	0x0005
        /*0052*/ 	.short	0x0028
        /*0054*/ 	.byte	0x00, 0xf0, 0x11, 0x00


	//----- nvinfo : EIATTR_KPARAM_INFO
	.align		4
.L_115:
        /*0058*/ 	.byte	0x04, 0x17
        /*005a*/ 	.short	(.L_117 - .L_116)
.L_116:
        /*005c*/ 	.word	0x00000000
        /*0060*/ 	.short	0x0004
        /*0062*/ 	.short	0x0020
        /*0064*/ 	.byte	0x00, 0xf0, 0x21, 0x00


	//----- nvinfo : EIATTR_KPARAM_INFO
	.align		4
.L_117:
        /*0068*/ 	.byte	0x04, 0x17
        /*006a*/ 	.short	(.L_119 - .L_118)
.L_118:
        /*006c*/ 	.word	0x00000000
        /*0070*/ 	.short	0x0003
        /*0072*/ 	.short	0x0018
        /*0074*/ 	.byte	0x00, 0xf0, 0x21, 0x00


	//----- nvinfo : EIATTR_KPARAM_INFO
	.align		4
.L_119:
        /*0078*/ 	.byte	0x04, 0x17
        /*007a*/ 	.short	(.L_121 - .L_120)
.L_120:
        /*007c*/ 	.word	0x00000000
        /*0080*/ 	.short	0x0002
        /*0082*/ 	.short	0x0010
        /*0084*/ 	.byte	0x00, 0xf5, 0x21, 0x00


	//----- nvinfo : EIATTR_KPARAM_INFO
	.align		4
.L_121:
        /*0088*/ 	.byte	0x04, 0x17
        /*008a*/ 	.short	(.L_123 - .L_122)
.L_122:
        /*008c*/ 	.word	0x00000000
        /*0090*/ 	.short	0x0001
        /*0092*/ 	.short	0x0008
        /*0094*/ 	.byte	0x00, 0xf5, 0x21, 0x00


	//----- nvinfo : EIATTR_KPARAM_INFO
	.align		4
.L_123:
        /*0098*/ 	.byte	0x04, 0x17
        /*009a*/ 	.short	(.L_125 - .L_124)
.L_124:
        /*009c*/ 	.word	0x00000000
        /*00a0*/ 	.short	0x0000
        /*00a2*/ 	.short	0x0000
        /*00a4*/ 	.byte	0x00, 0xf5, 0x21, 0x00


	//----- nvinfo : EIATTR_SPARSE_MMA_MASK
	.align		4
.L_125:
        /*00a8*/ 	.byte	0x03, 0x50
        /*00aa*/ 	.short	0x0000


	//----- nvinfo : EIATTR_MAXREG_COUNT
	.align		4
        /*00ac*/ 	.byte	0x03, 0x1b
        /*00ae*/ 	.short	0x00ff


	//----- nvinfo : EIATTR_MERCURY_ISA_VERSION
	.align		4
        /*00b0*/ 	.byte	0x03, 0x5f
        /*00b2*/ 	.short	0x0101


	//----- nvinfo : EIATTR_VRC_CTA_INIT_COUNT
	.align		4
        /*00b4*/ 	.byte	0x02, 0x4a
	.zero		1
	.zero		1


	//----- nvinfo : EIATTR_EXIT_INSTR_OFFSETS
	.align		4
        /*00b8*/ 	.byte	0x04, 0x1c
        /*00ba*/ 	.short	(.L_127 - .L_126)


	//   ....[0]....
.L_126:
        /*00bc*/ 	.word	0x00000060


	//   ....[1]....
        /*00c0*/ 	.word	0x000017d0


	//   ....[2]....
        /*00c4*/ 	.word	0x00002400


	//   ....[3]....
        /*00c8*/ 	.word	0x00002970


	//   ....[4]....
        /*00cc*/ 	.word	0x00002cc0


	//   ....[5]....
        /*00d0*/ 	.word	0x00002e90


	//   ....[6]....
        /*00d4*/ 	.word	0x00002ed0


	//   ....[7]....
        /*00d8*/ 	.word	0x000039b0


	//   ....[8]....
        /*00dc*/ 	.word	0x00003f80


	//   ....[9]....
        /*00e0*/ 	.word	0x00004310


	//   ....[10]....
        /*00e4*/ 	.word	0x00004500


	//----- nvinfo : EIATTR_CRS_STACK_SIZE
	.align		4
.L_127:
        /*00e8*/ 	.byte	0x04, 0x1e
        /*00ea*/ 	.short	(.L_129 - .L_128)
.L_128:
        /*00ec*/ 	.word	0x00000000


	//----- nvinfo : EIATTR_CBANK_PARAM_SIZE
	.align		4
.L_129:
        /*00f0*/ 	.byte	0x03, 0x19
        /*00f2*/ 	.short	0x0050


	//----- nvinfo : EIATTR_PARAM_CBANK
	.align		4
        /*00f4*/ 	.byte	0x04, 0x0a
        /*00f6*/ 	.short	(.L_131 - .L_130)
	.align		4
.L_130:
        /*00f8*/ 	.word	index@(.nv.constant0._Z5init1PfS_S_llflllS_)
        /*00fc*/ 	.short	0x0380
        /*00fe*/ 	.short	0x0050


	//----- nvinfo : EIATTR_SW_WAR
	.align		4
.L_131:
        /*0100*/ 	.byte	0x04, 0x36
        /*0102*/ 	.short	(.L_133 - .L_132)
.L_132:
        /*0104*/ 	.word	0x00000008
.L_133:


//--------------------- .nv.callgraph             --------------------------
	.section	.nv.callgraph,"",@"SHT_CUDA_CALLGRAPH"
	.align	4
	.sectionentsize	8
	.align		4
        /*0000*/ 	.word	0x00000000
	.align		4
        /*0004*/ 	.word	0xffffffff
	.align		4
        /*0008*/ 	.word	0x00000000
	.align		4
        /*000c*/ 	.word	0xfffffffe
	.align		4
        /*0010*/ 	.word	0x00000000
	.align		4
        /*0014*/ 	.word	0xfffffffd
	.align		4
        /*0018*/ 	.word	0x00000000
	.align		4
        /*001c*/ 	.word	0xfffffffc


//--------------------- .text._Z4vertPlS_PfS0_S0_S0_llll --------------------------
	.section	.text._Z4vertPlS_PfS0_S0_S0_llll,"ax",@progbits
	.align	128
        .global         _Z4vertPlS_PfS0_S0_S0_llll
        .type           _Z4vertPlS_PfS0_S0_S0_llll,@function
        .size           _Z4vertPlS_PfS0_S0_S0_llll,(.L_x_150 - _Z4vertPlS_PfS0_S0_S0_llll)
        .other          _Z4vertPlS_PfS0_S0_S0_llll,@"STO_CUDA_ENTRY STV_DEFAULT"
_Z4vertPlS_PfS0_S0_S0_llll:
.text._Z4vertPlS_PfS0_S0_S0_llll:
[----:B------:R-:W-:Y:S01]  /*0000*/  LDC R1, c[0x0][0x37c] ;  /* 0x0000df00ff017b82 */ /* 0x000fe20000000800 */
[----:B------:R-:W0:Y:S07]  /*0010*/  S2R R18, SR_CTAID.X ;  /* 0x0000000000127919 */ /* 0x000e2e0000002500 */
[----:B------:R-:W1:Y:S01]  /*0020*/  S2UR UR8, SR_CTAID.Y ;  /* 0x00000000000879c3 */ /* 0x000e620000002600 */
[----:B------:R-:W0:Y:S01]  /*0030*/  LDCU.64 UR4, c[0x0][0x3b8] ;  /* 0x00007700ff0477ac */ /* 0x000e220008000a00 */
[----:B------:R-:W1:Y:S06]  /*0040*/  S2R R0, SR_TID.X ;  /* 0x0000000000007919 */ /* 0x000e6c0000002100 */
[----:B------:R-:W1:Y:S01]  /*0050*/  LDC R3, c[0x0][0x360] ;  /* 0x0000d800ff037b82 */ /* 0x000e620000000800 */
[----:B0-----:R-:W-:Y:S01]  /*0060*/  ISETP.GE.U32.AND P0, PT, R18, UR4, PT ;  /* 0x0000000412007c0c */ /* 0x001fe2000bf06070 */
[----:B-1----:R-:W-:-:S03]  /*0070*/  IMAD R2, R3, UR8, R0 ;  /* 0x0000000803027c24 */ /* 0x002fc6000f8e0200 */
[----:B------:R-:W-:-:S04]  /*0080*/  ISETP.GE.AND.EX P0, PT, RZ, UR5, PT, P0 ;  /* 0x00000005ff007c0c */ /* 0x000fc8000bf06300 */
[----:B------:R-:W-:-:S13]  /*0090*/  ISETP.GT.U32.OR P0, PT, R2, 0x7ff, P0 ;  /* 0x000007ff0200780c */ /* 0x000fda0000704470 */
[----:B------:R-:W-:Y:S05]  /*00a0*/  @P0 EXIT ;  /* 0x000000000000094d */ /* 0x000fea0003800000 */
[----:B------:R-:W0:Y:S01]  /*00b0*/  LDC.64 R12, c[0x0][0x3c0] ;  /* 0x0000f000ff0c7b82 */ /* 0x000e220000000a00 */
[----:B------:R-:W-:Y:S01]  /*00c0*/  IMAD.MOV.U32 R19, RZ, RZ, RZ ;  /* 0x000000ffff137224 */ /* 0x000fe200078e00ff */
[----:B------:R-:W1:Y:S01]  /*00d0*/  LDCU.64 UR10, c[0x0][0x358] ;  /* 0x00006b00ff0a77ac */ /* 0x000e620008000a00 */
[----:B------:R-:W-:-:S04]  /*00e0*/  IMAD.WIDE.U32 R6, R2, UR4, R18 ;  /* 0x0000000402067c25 */ /* 0x000fc8000f8e0012 */
[----:B------:R-:W-:Y:S02]  /*00f0*/  IMAD R5, R2, UR5, R7 ;  /* 0x0000000502057c24 */ /* 0x000fe4000f8e0207 */
[C---:B------:R-:W-:Y:S02]  /*0100*/  IMAD.SHL.U32 R4, R6.reuse, 0x4, RZ ;  /* 0x0000000406047824 */ /* 0x040fe400078e00ff */
[----:B------:R-:W-:Y:S01]  /*0110*/  IMAD.MOV.U32 R7, RZ, RZ, RZ ;  /* 0x000000ffff077224 */ /* 0x000fe200078e00ff */
[----:B------:R-:W-:Y:S02]  /*0120*/  SHF.L.U64.HI R5, R6, 0x2, R5 ;  /* 0x0000000206057819 */ /* 0x000fe40000010205 */
[----:B0-----:R-:W-:-:S04]  /*0130*/  ISETP.GE.U32.AND P0, PT, R12, 0x1, PT ;  /* 0x000000010c00780c */ /* 0x001fc80003f06070 */
[----:B------:R-:W-:-:S13]  /*0140*/  ISETP.GE.AND.EX P0, PT, R13, RZ, PT, P0 ;  /* 0x000000ff0d00720c */ /* 0x000fda0003f06300 */
[----:B-1----:R-:W-:Y:S05]  /*0150*/  @!P0 BRA `(.L_x_0) ;  /* 0x0000001800a08947 */ /* 0x002fea0003800000 */
[----:B------:R-:W0:Y:S01]  /*0160*/  LDCU.64 UR4, c[0x0][0x3c8] ;  /* 0x00007900ff0477ac */ /* 0x000e220008000a00 */
[----:B------:R-:W-:-:S04]  /*0170*/  IMAD.WIDE.U32 R14, R18, R12, RZ ;  /* 0x0000000c120e7225 */ /* 0x000fc800078e00ff */
[----:B------:R-:W-:Y:S01]  /*0180*/  IMAD R6, R18, R13, R15 ;  /* 0x0000000d12067224 */ /* 0x000fe200078e020f */
[----:B0-----:R-:W-:-:S04]  /*0190*/  UISETP.GE.U32.AND UP0, UPT, UR4, 0x1, UPT ;  /* 0x000000010400788c */ /* 0x001fc8000bf06070 */
[----:B------:R-:W-:-:S09]  /*01a0*/  UISETP.GE.AND.EX UP0, UPT, UR5, URZ, UPT, UP0 ;  /* 0x000000ff0500728c */ /* 0x000fd2000bf06300 */
[----:B------:R-:W-:Y:S05]  /*01b0*/  BRA.U !UP0, `(.L_x_1) ;  /* 0x0000001108347547 */ /* 0x000fea000b800000 */
[----:B------:R-:W0:Y:S01]  /*01c0*/  LDCU.64 UR4, c[0x0][0x3a8] ;  /* 0x00007500ff0477ac */ /* 0x000e220008000a00 */
[C---:B------:R-:W-:Y:S01]  /*01d0*/  SHF.L.U64.HI R9, R14.reuse, 0xb, R6 ;  /* 0x0000000b0e097819 */ /* 0x040fe20000010206 */
[----:B------:R-:W-:Y:S01]  /*01e0*/  IMAD.SHL.U32 R8, R14, 0x800, RZ ;  /* 0x000008000e087824 */ /* 0x000fe200078e00ff */
[----:B------:R-:W-:-:S03]  /*01f0*/  LOP3.LUT R10, R12, 0xfffffff8, RZ, 0xc0, !PT ;  /* 0xfffffff80c0a7812 */ /* 0x000fc600078ec0ff */
[----:B------:R-:W-:-:S03]  /*0200*/  IMAD.WIDE.U32 R8, R3, UR8, R8 ;  /* 0x0000000803087c25 */ /* 0x000fc6000f8e0008 */
[----:B------:R-:W-:-:S05]  /*0210*/  IADD3 R11, P0, PT, R8, R0, RZ ;  /* 0x00000000080b7210 */ /* 0x000fca0007f1e0ff */
[----:B------:R-:W-:Y:S01]  /*0220*/  IMAD.X R8, RZ, RZ, R9, P0 ;  /* 0x000000ffff087224 */ /* 0x000fe200000e0609 */
[----:B------:R-:W-:Y:S02]  /*0230*/  LOP3.LUT R9, R12, 0x7, RZ, 0xc0, !PT ;  /* 0x000000070c097812 */ /* 0x000fe400078ec0ff */
[----:B0-----:R-:W-:Y:S01]  /*0240*/  LEA R7, P1, R11, UR4, 0x2 ;  /* 0x000000040b077c11 */ /* 0x001fe2000f8210ff */
[----:B------:R-:W-:-:S03]  /*0250*/  UMOV UR4, URZ ;  /* 0x000000ff00047c82 */ /* 0x000fc60008000000 */
[----:B------:R-:W-:Y:S02]  /*0260*/  IADD3 R7, P0, PT, R7, 0x8000, RZ ;  /* 0x0000800007077810 */ /* 0x000fe40007f1e0ff */
[----:B------:R-:W-:Y:S01]  /*0270*/  LEA.HI.X R11, R11, UR5, R8, 0x2, P1 ;  /* 0x000000050b0b7c11 */ /* 0x000fe200088f1408 */
[----:B------:R-:W-:Y:S01]  /*0280*/  UMOV UR5, URZ ;  /* 0x000000ff00057c82 */ /* 0x000fe20008000000 */
[----:B------:R-:W-:-:S03]  /*0290*/  LOP3.LUT R8, R13, 0x7fffffff, RZ, 0xc0, !PT ;  /* 0x7fffffff0d087812 */ /* 0x000fc600078ec0ff */
[----:B------:R-:W-:-:S07]  /*02a0*/  IMAD.X R11, RZ, RZ, R11, P0 ;  /* 0x000000ffff0b7224 */ /* 0x000fce00000e060b */
.L_x_10:
[----:B------:R-:W0:Y:S01]  /*02b0*/  LDC.64 R16, c[0x0][0x380] ;  /* 0x0000e000ff107b82 */ /* 0x000e220000000a00 */
[----:B------:R-:W-:-:S04]  /*02c0*/  IADD3 R12, P0, PT, R14, UR4, RZ ;  /* 0x000000040e0c7c10 */ /* 0x000fc8000ff1e0ff */
[----:B------:R-:W-:Y:S02]  /*02d0*/  IADD3.X R13, PT, PT, R6, UR5, RZ, P0, !PT ;  /* 0x00000005060d7c10 */ /* 0x000fe400087fe4ff */
[----:B0-----:R-:W-:-:S04]  /*02e0*/  LEA R20, P0, R12, R16, 0x3 ;  /* 0x000000100c147211 */ /* 0x001fc800078018ff */
[----:B------:R-:W-:-:S06]  /*02f0*/  LEA.HI.X R21, R12, R17, R13, 0x3, P0 ;  /* 0x000000110c157211 */ /* 0x000fcc00000f1c0d */
[----:B------:R-:W2:Y:S02]  /*0300*/  LDG.E.64 R20, desc[UR10][R20.64] ;  /* 0x0000000a14147981 */ /* 0x000ea4000c1e1b00 */
[----:B--2---:R-:W-:-:S04]  /*0310*/  ISETP.GT.U32.AND P0, PT, R20, -0x1, PT ;  /* 0xffffffff1400780c */ /* 0x004fc80003f04070 */
[----:B------:R-:W-:-:S13]  /*0320*/  ISETP.GT.AND.EX P0, PT, R21, -0x1, PT, P0 ;  /* 0xffffffff1500780c */ /* 0x000fda0003f04300 */
[----:B------:R-:W-:Y:S05]  /*0330*/  @!P0 BRA `(.L_x_2) ;  /* 0x0000000c00bc8947 */ /* 0x000fea0003800000 */
[----:B------:R-:W0:Y:S01]  /*0340*/  LDCU.64 UR6, c[0x0][0x3c0] ;  /* 0x00007800ff0677ac */ /* 0x000e220008000a00 */
[----:B------:R-:W-:Y:S01]  /*0350*/  CS2R R12, SRZ ;  /* 0x00000000000c7805 */ /* 0x000fe2000001ff00 */
[----:B------:R-:W-:Y:S01]  /*0360*/  IMAD.MOV.U32 R23, RZ, RZ, RZ ;  /* 0x000000ffff177224 */ /* 0x000fe200078e00ff */
[----:B0-----:R-:W-:-:S04]  /*0370*/  UISETP.GE.U32.AND UP0, UPT, UR6, 0x8, UPT ;  /* 0x000000080600788c */ /* 0x001fc8000bf06070 */
[----:B------:R-:W-:-:S09]  /*0380*/  UISETP.GE.U32.AND.EX UP0, UPT, UR7, URZ, UPT, UP0 ;  /* 0x000000ff0700728c */ /* 0x000fd2000bf06100 */
[----:B------:R-:W-:Y:S05]  /*0390*/  BRA.U !UP0, `(.L_x_3) ;  /* 0x0000000508587547 */ /* 0x000fea000b800000 */
[----:B------:R-:W-:Y:S02]  /*03a0*/  LEA R16, P0, R14, R16, 0x3 ;  /* 0x000000100e107211 */ /* 0x000fe400078018ff */
[----:B------:R-:W-:Y:S01]  /*03b0*/  CS2R R12, SRZ ;  /* 0x00000000000c7805 */ /* 0x000fe2000001ff00 */
[----:B------:R-:W-:Y:S01]  /*03c0*/  IMAD.MOV.U32 R25, RZ, RZ, RZ ;  /* 0x000000ffff197224 */ /* 0x000fe200078e00ff */
[----:B------:R-:W-:Y:S01]  /*03d0*/  UMOV UR6, UR4 ;  /* 0x0000000400067c82 */ /* 0x000fe20008000000 */
[----:B------:R-:W-:Y:S01]  /*03e0*/  IADD3 R22, P1, PT, R16, 0x20, RZ ;  /* 0x0000002010167810 */ /* 0x000fe20007f3e0ff */
[----:B------:R-:W-:Y:S01]  /*03f0*/  IMAD.MOV.U32 R24, RZ, RZ, R7 ;  /* 0x000000ffff187224 */ /* 0x000fe200078e0007 */
[----:B------:R-:W-:Y:S01]  /*0400*/  LEA.HI.X R23, R14, R17, R6, 0x3, P0 ;  /* 0x000000110e177211 */ /* 0x000fe200000f1c06 */
[----:B------:R-:W-:Y:S01]  /*0410*/  IMAD.MOV.U32 R17, RZ, RZ, R11 ;  /* 0x000000ffff117224 */ /* 0x000fe200078e000b */
[----:B------:R-:W-:-:S03]  /*0420*/  UMOV UR7, UR5 ;  /* 0x0000000500077c82 */ /* 0x000fc60008000000 */
[----:B------:R-:W-:-:S07]  /*0430*/  IMAD.X R23, RZ, RZ, R23, P1 ;  /* 0x000000ffff177224 */ /* 0x000fce00008e0617 */
.L_x_4:
[----:B------:R-:W2:Y:S04]  /*0440*/  LDG.E R26, desc[UR10][R22.64+-0x1c] ;  /* 0xffffe40a161a7981 */ /* 0x000ea8000c1e1900 */
[----:B------:R-:W3:Y:S01]  /*0450*/  LDG.E R16, desc[UR10][R22.64+-0x14] ;  /* 0xffffec0a16107981 */ /* 0x000ee2000c1e1900 */
[----:B------:R-:W-:Y:S02]  /*0460*/  ISETP.EQ.U32.AND P0, PT, RZ, UR6, PT ;  /* 0x00000006ff007c0c */ /* 0x000fe4000bf02070 */
[----:B--2---:R-:W-:Y:S02]  /*0470*/  ISETP.GE.AND P1, PT, R26, RZ, PT ;  /* 0x000000ff1a00720c */ /* 0x004fe40003f26270 */
[----:B------:R-:W-:Y:S02]  /*0480*/  IADD3 R26, P3, PT, R13, 0x1, RZ ;  /* 0x000000010d1a7810 */ /* 0x000fe40007f7e0ff */
[----:B------:R-:W-:-:S02]  /*0490*/  ISETP.EQ.OR.EX P1, PT, RZ, UR7, !P1, P0 ;  /* 0x00000007ff007c0c */ /* 0x000fc4000cf22700 */
[----:B---3--:R-:W-:Y:S01]  /*04a0*/  ISETP.GE.AND P0, PT, R16, RZ, PT ;  /* 0x000000ff1000720c */ /* 0x008fe20003f06270 */
[----:B------:R-:W-:Y:S01]  /*04b0*/  IMAD.MOV.U32 R16, RZ, RZ, R24 ;  /* 0x000000ffff107224 */ /* 0x000fe200078e0018 */
[----:B------:R-:W-:Y:S01]  /*04c0*/  ISETP.EQ.U32.AND P2, PT, R26, UR4, PT ;  /* 0x000000041a007c0c */ /* 0x000fe2000bf42070 */
[----:B------:R-:W2:Y:S01]  /*04d0*/  LDG.E R24, desc[UR10][R22.64+-0xc] ;  /* 0xfffff40a16187981 */ /* 0x000ea2000c1e1900 */
[----:B------:R-:W-:-:S07]  /*04e0*/  IMAD.X R26, RZ, RZ, R25, P3 ;  /* 0x000000ffff1a7224 */ /* 0x000fce00018e0619 */
[----:B------:R-:W3:Y:S01]  /*04f0*/  @!P1 LDG.E R29, desc[UR10][R16.64+-0x8000] ;  /* 0xff80000a101d9981 */ /* 0x000ee2000c1e1900 */
[----:B------:R-:W-:-:S13]  /*0500*/  ISETP.EQ.OR.EX P0, PT, R26, UR5, !P0, P2 ;  /* 0x000000051a007c0c */ /* 0x000fda000c702720 */
[----:B------:R-:W4:Y:S01]  /*0510*/  @!P0 LDG.E R27, desc[UR10][R16.64+-0x6000] ;  /* 0xffa0000a101b8981 */ /* 0x000f22000c1e1900 */
[----:B------:R-:W-:-:S04]  /*0520*/  IADD3 R26, P3, PT, R13, 0x2, RZ ;  /* 0x000000020d1a7810 */ /* 0x000fc80007f7e0ff */
[----:B------:R-:W-:Y:S01]  /*0530*/  ISETP.EQ.U32.AND P2, PT, R26, UR4, PT ;  /* 0x000000041a007c0c */ /* 0x000fe2000bf42070 */
[----:B------:R-:W-:Y:S02]  /*0540*/  IMAD.X R26, RZ, RZ, R25, P3 ;  /* 0x000000ffff1a7224 */ /* 0x000fe400018e0619 */
[----:B---3--:R-:W-:Y:S01]  /*0550*/  @!P1 FADD R12, R12, R29 ;  /* 0x0000001d0c0c9221 */ /* 0x008fe20000000000 */
[----:B--2---:R-:W-:Y:S02]  /*0560*/  ISETP.GE.AND P1, PT, R24, RZ, PT ;  /* 0x000000ff1800720c */ /* 0x004fe40003f26270 */
[----:B------:R-:W2:Y:S02]  /*0570*/  LDG.E R24, desc[UR10][R22.64+-0x4] ;  /* 0xfffffc0a16187981 */ /* 0x000ea4000c1e1900 */
[----:B------:R-:W-:Y:S02]  /*0580*/  ISETP.EQ.OR.EX P1, PT, R26, UR5, !P1, P2 ;  /* 0x000000051a007c0c */ /* 0x000fe4000cf22720 */
[----:B------:R-:W-:-:S04]  /*0590*/  IADD3 R26, P3, PT, R13, 0x3, RZ ;  /* 0x000000030d1a7810 */ /* 0x000fc80007f7e0ff */
[----:B------:R-:W-:Y:S02]  /*05a0*/  ISETP.EQ.U32.AND P2, PT, R26, UR4, PT ;  /* 0x000000041a007c0c */ /* 0x000fe4000bf42070 */
[----:B------:R-:W3:Y:S01]  /*05b0*/  LDG.E R26, desc[UR10][R22.64+0x4] ;  /* 0x0000040a161a7981 */ /* 0x000ee2000c1e1900 */
[----:B----4-:R-:W-:-:S04]  /*05c0*/  @!P0 FADD R12, R12, R27 ;  /* 0x0000001b0c0c8221 */ /* 0x010fc80000000000 */
[----:B------:R-:W4:Y:S01]  /*05d0*/  @!P1 LDG.E R27, desc[UR10][R16.64+-0x4000] ;  /* 0xffc0000a101b9981 */ /* 0x000f22000c1e1900 */
[----:B--2---:R-:W-:Y:S01]  /*05e0*/  ISETP.GE.AND P0, PT, R24, RZ, PT ;  /* 0x000000ff1800720c */ /* 0x004fe20003f06270 */
[----:B------:R-:W-:-:S05]  /*05f0*/  IMAD.X R24, RZ, RZ, R25, P3 ;  /* 0x000000ffff187224 */ /* 0x000fca00018e0619 */
[----:B------:R-:W-:Y:S02]  /*0600*/  ISETP.EQ.OR.EX P0, PT, R24, UR5, !P0, P2 ;  /* 0x0000000518007c0c */ /* 0x000fe4000c702720 */
[----:B------:R-:W-:-:S04]  /*0610*/  IADD3 R24, P3, PT, R13, 0x4, RZ ;  /* 0x000000040d187810 */ /* 0x000fc80007f7e0ff */
[----:B------:R-:W-:Y:S02]  /*0620*/  ISETP.EQ.U32.AND P2, PT, R24, UR4, PT ;  /* 0x0000000418007c0c */ /* 0x000fe4000bf42070 */
[----:B------:R-:W2:Y:S05]  /*0630*/  LDG.E R24, desc[UR10][R22.64+0xc] ;  /* 0x00000c0a16187981 */ /* 0x000eaa000c1e1900 */
[----:B------:R-:W5:Y:S01]  /*0640*/  @!P0 LDG.E R29, desc[UR10][R16.64+-0x2000] ;  /* 0xffe0000a101d8981 */ /* 0x000f62000c1e1900 */
[----:B----4-:R-:W-:Y:S01]  /*0650*/  @!P1 FADD R12, R12, R27 ;  /* 0x0000001b0c0c9221 */ /* 0x010fe20000000000 */
[----:B---3--:R-:W-:Y:S01]  /*0660*/  ISETP.GE.AND P1, PT, R26, RZ, PT ;  /* 0x000000ff1a00720c */ /* 0x008fe20003f26270 */
[----:B------:R-:W-:-:S05]  /*0670*/  IMAD.X R26, RZ, RZ, R25, P3 ;  /* 0x000000ffff1a7224 */ /* 0x000fca00018e0619 */
[----:B------:R-:W-:-:S13]  /*0680*/  ISETP.EQ.OR.EX P1, PT, R26, UR5, !P1, P2 ;  /* 0x000000051a007c0c */ /* 0x000fda000cf22720 */
[----:B------:R-:W3:Y:S01]  /*0690*/  @!P1 LDG.E R27, desc[UR10][R16.64] ;  /* 0x0000000a101b9981 */ /* 0x000ee2000c1e1900 */
[----:B------:R-:W-:-:S04]  /*06a0*/  IADD3 R26, P3, PT, R13, 0x5, RZ ;  /* 0x000000050d1a7810 */ /* 0x000fc80007f7e0ff */
[----:B------:R-:W-:Y:S02]  /*06b0*/  ISETP.EQ.U32.AND P2, PT, R26, UR4, PT ;  /* 0x000000041a007c0c */ /* 0x000fe4000bf42070 */
[----:B------:R-:W4:Y:S01]  /*06c0*/  LDG.E R26, desc[UR10][R22.64+0x14] ;  /* 0x0000140a161a7981 */ /* 0x000f22000c1e1900 */
[----:B-----5:R-:W-:Y:S01]  /*06d0*/  @!P0 FADD R12, R12, R29 ;  /* 0x0000001d0c0c8221 */ /* 0x020fe20000000000 */
[----:B--2---:R-:W-:Y:S01]  /*06e0*/  ISETP.GE.AND P0, PT, R24, RZ, PT ;  /* 0x000000ff1800720c */ /* 0x004fe20003f06270 */
[----:B------:R-:W-:-:S05]  /*06f0*/  IMAD.X R24, RZ, RZ, R25, P3 ;  /* 0x000000ffff187224 */ /* 0x000fca00018e0619 */
[----:B------:R-:W-:Y:S02]  /*0700*/  ISETP.EQ.OR.EX P0, PT, R24, UR5, !P0, P2 ;  /* 0x0000000518007c0c */ /* 0x000fe4000c702720 */
[----:B------:R-:W-:-:S04]  /*0710*/  IADD3 R24, P3, PT, R13, 0x6, RZ ;  /* 0x000000060d187810 */ /* 0x000fc80007f7e0ff */
[----:B------:R-:W-:Y:S02]  /*0720*/  ISETP.EQ.U32.AND P2, PT, R24, UR4, PT ;  /* 0x0000000418007c0c */ /* 0x000fe4000bf42070 */
[----:B------:R-:W2:Y:S01]  /*0730*/  LDG.E R24, desc[UR10][R22.64+0x1c] ;  /* 0x00001c0a16187981 */ /* 0x000ea2000c1e1900 */
[----:B---3--:R-:W-:-:S04]  /*0740*/  @!P1 FADD R12, R12, R27 ;  /* 0x0000001b0c0c9221 */ /* 0x008fc80000000000 */
[----:B------:R-:W3:Y:S01]  /*0750*/  @!P0 LDG.E R27, desc[UR10][R16.64+0x2000] ;  /* 0x0020000a101b8981 */ /* 0x000ee2000c1e1900 */
[----:B----4-:R-:W-:Y:S01]  /*0760*/  ISETP.GE.AND P1, PT, R26, RZ, PT ;  /* 0x000000ff1a00720c */ /* 0x010fe20003f26270 */
[----:B------:R-:W-:-:S05]  /*0770*/  IMAD.X R26, RZ, RZ, R25, P3 ;  /* 0x000000ffff1a7224 */ /* 0x000fca00018e0619 */
[----:B------:R-:W-:Y:S02]  /*0780*/  ISETP.EQ.OR.EX P1, PT, R26, UR5, !P1, P2 ;  /* 0x000000051a007c0c */ /* 0x000fe4000cf22720 */
[----:B------:R-:W-:-:S04]  /*0790*/  IADD3 R26, P4, PT, R13, 0x7, RZ ;  /* 0x000000070d1a7810 */ /* 0x000fc80007f9e0ff */
[----:B------:R-:W-:-:S07]  /*07a0*/  ISETP.EQ.U32.AND P3, PT, R26, UR4, PT ;  /* 0x000000041a007c0c */ /* 0x000fce000bf62070 */
[----:B------:R-:W4:Y:S01]  /*07b0*/  @!P1 LDG.E R29, desc[UR10][R16.64+0x4000] ;  /* 0x0040000a101d9981 */ /* 0x000f22000c1e1900 */
[----:B--2---:R-:W-:Y:S01]  /*07c0*/  ISETP.GE.AND P2, PT, R24, RZ, PT ;  /* 0x000000ff1800720c */ /* 0x004fe20003f46270 */
[----:B------:R-:W-:-:S05]  /*07d0*/  IMAD.X R24, RZ, RZ, R25, P4 ;  /* 0x000000ffff187224 */ /* 0x000fca00020e0619 */
[----:B------:R-:W-:Y:S01]  /*07e0*/  ISETP.EQ.OR.EX P2, PT, R24, UR5, !P2, P3 ;  /* 0x0000000518007c0c */ /* 0x000fe2000d742730 */
[----:B---3--:R-:W-:-:S12]  /*07f0*/  @!P0 FADD R12, R12, R27 ;  /* 0x0000001b0c0c8221 */ /* 0x008fd80000000000 */
[----:B------:R0:W2:Y:S01]  /*0800*/  @!P2 LDG.E R27, desc[UR10][R16.64+0x6000] ;  /* 0x0060000a101ba981 */ /* 0x0000a2000c1e1900 */
[----:B------:R-:W-:-:S05]  /*0810*/  IADD3 R13, P0, PT, R13, 0x8, RZ ;  /* 0x000000080d0d7810 */ /* 0x000fca0007f1e0ff */
[----:B------:R-:W-:Y:S01]  /*0820*/  IMAD.X R25, RZ, RZ, R25, P0 ;  /* 0x000000ffff197224 */ /* 0x000fe200000e0619 */
[----:B------:R-:W-:-:S04]  /*0830*/  ISETP.NE.U32.AND P0, PT, R13, R10, PT ;  /* 0x0000000a0d00720c */ /* 0x000fc80003f05070 */
[----:B------:R-:W-:Y:S01]  /*0840*/  ISETP.NE.AND.EX P0, PT, R25, R8, PT, P0 ;  /* 0x000000081900720c */ /* 0x000fe20003f05300 */
[----:B------:R-:W-:Y:S01]  /*0850*/  UIADD3 UR6, UP0, UPT, UR6, -0x8, URZ ;  /* 0xfffffff806067890 */ /* 0x000fe2000ff1e0ff */
[----:B----4-:R-:W-:Y:S01]  /*0860*/  @!P1 FADD R12, R12, R29 ;  /* 0x0000001d0c0c9221 */ /* 0x010fe20000000000 */
[----:B------:R-:W-:Y:S02]  /*0870*/  IADD3 R22, P1, PT, R22, 0x40, RZ ;  /* 0x0000004016167810 */ /* 0x000fe40007f3e0ff */
[----:B------:R-:W-:Y:S01]  /*0880*/  IADD3 R24, P3, PT, R16, 0x10000, RZ ;  /* 0x0001000010187810 */ /* 0x000fe20007f7e0ff */
[----:B------:R-:W-:Y:S02]  /*0890*/  UIADD3.X UR7, UPT, UPT, UR7, -0x1, URZ, UP0, !UPT ;  /* 0xffffffff07077890 */ /* 0x000fe400087fe4ff */
[----:B------:R-:W-:Y:S02]  /*08a0*/  IMAD.X R23, RZ, RZ, R23, P1 ;  /* 0x000000ffff177224 */ /* 0x000fe400008e0617 */
[----:B0-----:R-:W-:-:S02]  /*08b0*/  IMAD.X R17, RZ, RZ, R17, P3 ;  /* 0x000000ffff117224 */ /* 0x001fc400018e0611 */
[----:B--2---:R-:W-:Y:S01]  /*08c0*/  @!P2 FADD R12, R12, R27 ;  /* 0x0000001b0c0ca221 */ /* 0x004fe20000000000 */
[----:B------:R-:W-:Y:S06]  /*08d0*/  @P0 BRA `(.L_x_4) ;  /* 0xfffffff800d80947 */ /* 0x000fec000383ffff */
[----:B------:R-:W-:Y:S02]  /*08e0*/  IMAD.MOV.U32 R13, RZ, RZ, R10 ;  /* 0x000000ffff0d7224 */ /* 0x000fe400078e000a */
[----:B------:R-:W-:-:S07]  /*08f0*/  IMAD.MOV.U32 R23, RZ, RZ, R8 ;  /* 0x000000ffff177224 */ /* 0x000fce00078e0008 */
.L_x_3:
[----:B------:R-:W-:-:S04]  /*0900*/  ISETP.NE.U32.AND P0, PT, R9, RZ, PT ;  /* 0x000000ff0900720c */ /* 0x000fc80003f05070 */
[----:B------:R-:W-:-:S13]  /*0910*/  ISETP.NE.AND.EX P0, PT, RZ, RZ, PT, P0 ;  /* 0x000000ffff00720c */ /* 0x000fda0003f05300 */
[----:B------:R-:W-:Y:S05]  /*0920*/  @!P0 BRA `(.L_x_5) ;  /* 0x00000004009c8947 */ /* 0x000fea0003800000 */
[----:B------:R-:W0:Y:S01]  /*0930*/  LDCU UR7, c[0x0][0x3c0] ;  /* 0x00007800ff0777ac */ /* 0x000e220008000800 */
[----:B------:R-:W-:-:S04]  /*0940*/  IADD3 R16, P1, PT, R9, -0x1, RZ ;  /* 0xffffffff09107810 */ /* 0x000fc80007f3e0ff */
[----:B------:R-:W-:Y:S01]  /*0950*/  ISETP.GE.U32.AND P0, PT, R16, 0x3, PT ;  /* 0x000000031000780c */ /* 0x000fe20003f06070 */
[----:B------:R-:W-:-:S05]  /*0960*/  IMAD.X R16, RZ, RZ, -0x1, P1 ;  /* 0xffffffffff107424 */ /* 0x000fca00008e06ff */
[----:B------:R-:W-:Y:S01]  /*0970*/  ISETP.GE.U32.AND.EX P0, PT, R16, RZ, PT, P0 ;  /* 0x000000ff1000720c */ /* 0x000fe20003f06100 */
[----:B0-----:R-:W-:-:S04]  /*0980*/  ULOP3.LUT UR7, UR7, 0x3, URZ, 0xc0, !UPT ;  /* 0x0000000307077892 */ /* 0x001fc8000f8ec0ff */
[----:B------:R-:W-:-:S04]  /*0990*/  UISETP.NE.U32.AND UP0, UPT, UR7, URZ, UPT ;  /* 0x000000ff0700728c */ /* 0x000fc8000bf05070 */
[----:B------:R-:W-:-:S04]  /*09a0*/  UISETP.NE.AND.EX UP0, UPT, URZ, URZ, UPT, UP0 ;  /* 0x000000ffff00728c */ /* 0x000fc8000bf05300 */
[----:B------:R-:W-:Y:S07]  /*09b0*/  @!P0 BRA `(.L_x_6) ;  /* 0x0000000000a88947 */ /* 0x000fee0003800000 */
[----:B------:R-:W0:Y:S01]  /*09c0*/  LDC.64 R16, c[0x0][0x380] ;  /* 0x0000e000ff107b82 */ /* 0x000e220000000a00 */
[----:B------:R-:W-:Y:S01]  /*09d0*/  IADD3 R25, P0, PT, R13, R14, RZ ;  /* 0x0000000e0d197210 */ /* 0x000fe20007f1e0ff */
[----:B------:R-:W1:Y:S04]  /*09e0*/  LDCU.64 UR12, c[0x0][0x3a8] ;  /* 0x00007500ff0c77ac */ /* 0x000e680008000a00 */
[----:B------:R-:W-:Y:S01]  /*09f0*/  IMAD.X R24, R23, 0x1, R6, P0 ;  /* 0x0000000117187824 */ /* 0x000fe200000e0606 */
[----:B0-----:R-:W-:-:S04]  /*0a00*/  LEA R16, P0, R25, R16, 0x3 ;  /* 0x0000001019107211 */ /* 0x001fc800078018ff */
[----:B------:R-:W-:-:S05]  /*0a10*/  LEA.HI.X R17, R25, R17, R24, 0x3, P0 ;  /* 0x0000001119117211 */ /* 0x000fca00000f1c18 */
[----:B------:R-:W2:Y:S04]  /*0a20*/  LDG.E R28, desc[UR10][R16.64+0x4] ;  /* 0x0000040a101c7981 */ /* 0x000ea8000c1e1900 */
[----:B------:R-:W3:Y:S04]  /*0a30*/  LDG.E R22, desc[UR10][R16.64+0xc] ;  /* 0x00000c0a10167981 */ /* 0x000ee8000c1e1900 */
[----:B------:R-:W4:Y:S01]  /*0a40*/  LDG.E R26, desc[UR10][R16.64+0x14] ;  /* 0x0000140a101a7981 */ /* 0x000f22000c1e1900 */
[----:B------:R-:W-:-:S03]  /*0a50*/  ISETP.EQ.U32.AND P1, PT, R13, UR4, PT ;  /* 0x000000040d007c0c */ /* 0x000fc6000bf22070 */
[----:B------:R0:W5:Y:S01]  /*0a60*/  LDG.E R27, desc[UR10][R16.64+0x1c] ;  /* 0x00001c0a101b7981 */ /* 0x000162000c1e1900 */
[----:B--2---:R-:W-:Y:S02]  /*0a70*/  ISETP.GE.AND P0, PT, R28, RZ, PT ;  /* 0x000000ff1c00720c */ /* 0x004fe40003f06270 */
[----:B------:R-:W-:Y:S02]  /*0a80*/  LEA R28, P2, R25, R2, 0xb ;  /* 0x00000002191c7211 */ /* 0x000fe400078458ff */
[----:B------:R-:W-:Y:S02]  /*0a90*/  ISETP.EQ.OR.EX P0, PT, R23, UR5, !P0, P1 ;  /* 0x0000000517007c0c */ /* 0x000fe4000c702710 */
[----:B------:R-:W-:Y:S02]  /*0aa0*/  LEA.HI.X R25, R25, RZ, R24, 0xb, P2 ;  /* 0x000000ff19197211 */ /* 0x000fe400010f5c18 */
[----:B-1----:R-:W-:-:S04]  /*0ab0*/  LEA R24, P1, R28, UR12, 0x2 ;  /* 0x0000000c1c187c11 */ /* 0x002fc8000f8210ff */
[----:B------:R-:W-:-:S05]  /*0ac0*/  LEA.HI.X R25, R28, UR13, R25, 0x2, P1 ;  /* 0x0000000d1c197c11 */ /* 0x000fca00088f1419 */
[----:B------:R-:W2:Y:S01]  /*0ad0*/  @!P0 LDG.E R29, desc[UR10][R24.64] ;  /* 0x0000000a181d8981 */ /* 0x000ea2000c1e1900 */
[----:B---3--:R-:W-:Y:S02]  /*0ae0*/  ISETP.GE.AND P1, PT, R22, RZ, PT ;  /* 0x000000ff1600720c */ /* 0x008fe40003f26270 */
[C---:B------:R-:W-:Y:S02]  /*0af0*/  IADD3 R22, P5, PT, R13.reuse, 0x1, RZ ;  /* 0x000000010d167810 */ /* 0x040fe40007fbe0ff */
[----:B0-----:R-:W-:Y:S02]  /*0b00*/  IADD3 R16, P2, PT, R13, 0x2, RZ ;  /* 0x000000020d107810 */ /* 0x001fe40007f5e0ff */
[----:B------:R-:W-:Y:S02]  /*0b10*/  ISETP.EQ.U32.AND P4, PT, R22, UR4, PT ;  /* 0x0000000416007c0c */ /* 0x000fe4000bf82070 */
[----:B------:R-:W-:Y:S01]  /*0b20*/  ISETP.EQ.U32.AND P3, PT, R16, UR4, PT ;  /* 0x0000000410007c0c */ /* 0x000fe2000bf62070 */
[----:B------:R-:W-:-:S02]  /*0b30*/  IMAD.X R16, RZ, RZ, R23, P5 ;  /* 0x000000ffff107224 */ /* 0x000fc400028e0617 */
[----:B------:R-:W-:-:S03]  /*0b40*/  IMAD.X R17, RZ, RZ, R23, P2 ;  /* 0x000000ffff117224 */ /* 0x000fc600010e0617 */
[----:B------:R-:W-:Y:S02]  /*0b50*/  ISETP.EQ.OR.EX P1, PT, R16, UR5, !P1, P4 ;  /* 0x0000000510007c0c */ /* 0x000fe4000cf22740 */
[----:B------:R-:W-:Y:S02]  /*0b60*/  IADD3 R16, P5, PT, R13, 0x3, RZ ;  /* 0x000000030d107810 */ /* 0x000fe40007fbe0ff */
[----:B----4-:R-:W-:Y:S02]  /*0b70*/  ISETP.GE.AND P4, PT, R26, RZ, PT ;  /* 0x000000ff1a00720c */ /* 0x010fe40003f86270 */
[----:B------:R-:W-:Y:S01]  /*0b80*/  ISETP.EQ.U32.AND P2, PT, R16, UR4, PT ;  /* 0x0000000410007c0c */ /* 0x000fe2000bf42070 */
[----:B------:R-:W-:Y:S01]  /*0b90*/  IMAD.X R16, RZ, RZ, R23, P5 ;  /* 0x000000ffff107224 */ /* 0x000fe200028e0617 */
[----:B------:R-:W-:Y:S02]  /*0ba0*/  ISETP.EQ.OR.EX P3, PT, R17, UR5, !P4, P3 ;  /* 0x0000000511007c0c */ /* 0x000fe4000e762730 */
[----:B-----5:R-:W-:-:S03]  /*0bb0*/  ISETP.GE.AND P4, PT, R27, RZ, PT ;  /* 0x000000ff1b00720c */ /* 0x020fc60003f86270 */
[----:B------:R-:W3:Y:S01]  /*0bc0*/  @!P1 LDG.E R17, desc[UR10][R24.64+0x2000] ;  /* 0x0020000a18119981 */ /* 0x000ee2000c1e1900 */
[----:B------:R-:W-:-:S07]  /*0bd0*/  ISETP.EQ.OR.EX P2, PT, R16, UR5, !P4, P2 ;  /* 0x0000000510007c0c */ /* 0x000fce000e742720 */
[----:B------:R-:W4:Y:S01]  /*0be0*/  @!P3 LDG.E R27, desc[UR10][R24.64+0x4000] ;  /* 0x0040000a181bb981 */ /* 0x000f22000c1e1900 */
[----:B--2---:R-:W-:-:S05]  /*0bf0*/  @!P0 FADD R12, R12, R29 ;  /* 0x0000001d0c0c8221 */ /* 0x004fca0000000000 */
[----:B------:R-:W2:Y:S01]  /*0c00*/  @!P2 LDG.E R29, desc[UR10][R24.64+0x6000] ;  /* 0x0060000a181da981 */ /* 0x000ea2000c1e1900 */
[----:B------:R-:W-:-:S05]  /*0c10*/  IADD3 R13, P0, PT, R13, 0x4, RZ ;  /* 0x000000040d0d7810 */ /* 0x000fca0007f1e0ff */
[----:B------:R-:W-:Y:S02]  /*0c20*/  IMAD.X R23, RZ, RZ, R23, P0 ;  /* 0x000000ffff177224 */ /* 0x000fe400000e0617 */
[----:B---3--:R-:W-:-:S04]  /*0c30*/  @!P1 FADD R12, R12, R17 ;  /* 0x000000110c0c9221 */ /* 0x008fc80000000000 */
[----:B----4-:R-:W-:-:S04]  /*0c40*/  @!P3 FADD R12, R12, R27 ;  /* 0x0000001b0c0cb221 */ /* 0x010fc80000000000 */
[----:B--2---:R-:W-:-:S07]  /*0c50*/  @!P2 FADD R12, R12, R29 ;  /* 0x0000001d0c0ca221 */ /* 0x004fce0000000000 */
.L_x_6:
[----:B------:R-:W-:Y:S05]  /*0c60*/  BRA.U !UP0, `(.L_x_5) ;  /* 0x0000000108cc7547 */ /* 0x000fea000b800000 */
[----:B------:R-:W0:Y:S01]  /*0c70*/  LDCU UR6, c[0x0][0x3c0] ;  /* 0x00007800ff0677ac */ /* 0x000e220008000800 */
[----:B------:R-:W-:-:S04]  /*0c80*/  UISETP.NE.U32.AND UP1, UPT, UR7, 0x1, UPT ;  /* 0x000000010700788c */ /* 0x000fc8000bf25070 */
[----:B------:R-:W-:Y:S02]  /*0c90*/  UISETP.NE.AND.EX UP1, UPT, URZ, URZ, UPT, UP1 ;  /* 0x000000ffff00728c */ /* 0x000fe4000bf25310 */
[----:B0-----:R-:W-:-:S04]  /*0ca0*/  ULOP3.LUT UR6, UR6, 0x1, URZ, 0xc0, !UPT ;  /* 0x0000000106067892 */ /* 0x001fc8000f8ec0ff */
[----:B------:R-:W-:-:S04]  /*0cb0*/  UISETP.NE.U32.AND UP0, UPT, UR6, 0x1, UPT ;  /* 0x000000010600788c */ /* 0x000fc8000bf05070 */
[----:B------:R-:W-:Y:S01]  /*0cc0*/  UISETP.NE.U32.AND.EX UP0, UPT, URZ, URZ, UPT, UP0 ;  /* 0x000000ffff00728c */ /* 0x000fe2000bf05100 */
[----:B------:R-:W-:Y:S10]  /*0cd0*/  BRA.U !UP1, `(.L_x_7) ;  /* 0x00000001096c7547 */ /* 0x000ff4000b800000 */
[----:B------:R-:W0:Y:S01]  /*0ce0*/  LDC.64 R16, c[0x0][0x380] ;  /* 0x0000e000ff107b82 */ /* 0x000e220000000a00 */
[----:B------:R-:W-:Y:S01]  /*0cf0*/  IADD3 R25, P0, PT, R13, R14, RZ ;  /* 0x0000000e0d197210 */ /* 0x000fe20007f1e0ff */
[----:B------:R-:W1:Y:S04]  /*0d00*/  LDCU.64 UR6, c[0x0][0x3a8] ;  /* 0x00007500ff0677ac */ /* 0x000e680008000a00 */
[----:B------:R-:W-:Y:S01]  /*0d10*/  IMAD.X R22, R23, 0x1, R6, P0 ;  /* 0x0000000117167824 */ /* 0x000fe200000e0606 */
[----:B0-----:R-:W-:-:S04]  /*0d20*/  LEA R16, P0, R25, R16, 0x3 ;  /* 0x0000001019107211 */ /* 0x001fc800078018ff */
[----:B------:R-:W-:-:S05]  /*0d30*/  LEA.HI.X R17, R25, R17, R22, 0x3, P0 ;  /* 0x0000001119117211 */ /* 0x000fca00000f1c16 */
[----:B------:R-:W2:Y:S04]  /*0d40*/  LDG.E R27, desc[UR10][R16.64+0x4] ;  /* 0x0000040a101b7981 */ /* 0x000ea8000c1e1900 */
[----:B------:R-:W3:Y:S01]  /*0d50*/  LDG.E R24, desc[UR10][R16.64+0xc] ;  /* 0x00000c0a10187981 */ /* 0x000ee2000c1e1900 */
[C---:B------:R-:W-:Y:S02]  /*0d60*/  IADD3 R26, P5, PT, R13.reuse, 0x1, RZ ;  /* 0x000000010d1a7810 */ /* 0x040fe40007fbe0ff */
[----:B------:R-:W-:Y:S02]  /*0d70*/  ISETP.EQ.U32.AND P3, PT, R13, UR4, PT ;  /* 0x000000040d007c0c */ /* 0x000fe4000bf62070 */
[----:B------:R-:W-:Y:S02]  /*0d80*/  ISETP.EQ.U32.AND P0, PT, R26, UR4, PT ;  /* 0x000000041a007c0c */ /* 0x000fe4000bf02070 */
[----:B------:R-:W-:-:S04]  /*0d90*/  LEA RZ, P4, R25, R2, 0xb ;  /* 0x0000000219ff7211 */ /* 0x000fc800078858ff */
[----:B------:R-:W-:Y:S02]  /*0da0*/  LEA.HI.X R22, R25, RZ, R22, 0xb, P4 ;  /* 0x000000ff19167211 */ /* 0x000fe400020f5c16 */
[----:B--2---:R-:W-:Y:S01]  /*0db0*/  ISETP.GE.AND P2, PT, R27, RZ, PT ;  /* 0x000000ff1b00720c */ /* 0x004fe20003f46270 */
[----:B------:R-:W-:Y:S01]  /*0dc0*/  IMAD.U32 R27, R25, 0x800, R2 ;  /* 0x00000800191b7824 */ /* 0x000fe200078e0002 */
[----:B---3--:R-:W-:Y:S01]  /*0dd0*/  ISETP.GE.AND P1, PT, R24, RZ, PT ;  /* 0x000000ff1800720c */ /* 0x008fe20003f26270 */
[----:B------:R-:W-:Y:S01]  /*0de0*/  IMAD.X R24, RZ, RZ, R23, P5 ;  /* 0x000000ffff187224 */ /* 0x000fe200028e0617 */
[----:B------:R-:W-:Y:S02]  /*0df0*/  ISETP.EQ.OR.EX P2, PT, R23, UR5, !P2, P3 ;  /* 0x0000000517007c0c */ /* 0x000fe4000d742730 */
[----:B-1----:R-:W-:Y:S02]  /*0e00*/  LEA R16, P3, R27, UR6, 0x2 ;  /* 0x000000061b107c11 */ /* 0x002fe4000f8610ff */
[----:B------:R-:W-:-:S02]  /*0e10*/  ISETP.EQ.OR.EX P0, PT, R24, UR5, !P1, P0 ;  /* 0x0000000518007c0c */ /* 0x000fc4000cf02700 */
[----:B------:R-:W-:-:S07]  /*0e20*/  LEA.HI.X R17, R27, UR7, R22, 0x2, P3 ;  /* 0x000000071b117c11 */ /* 0x000fce00098f1416 */
[----:B------:R-:W2:Y:S04]  /*0e30*/  @!P2 LDG.E R25, desc[UR10][R16.64] ;  /* 0x0000000a1019a981 */ /* 0x000ea8000c1e1900 */
[----:B------:R-:W3:Y:S01]  /*0e40*/  @!P0 LDG.E R27, desc[UR10][R16.64+0x2000] ;  /* 0x0020000a101b8981 */ /* 0x000ee2000c1e1900 */
[----:B------:R-:W-:-:S05]  /*0e50*/  IADD3 R13, P1, PT, R13, 0x2, RZ ;  /* 0x000000020d0d7810 */ /* 0x000fca0007f3e0ff */
[----:B------:R-:W-:Y:S02]  /*0e60*/  IMAD.X R23, RZ, RZ, R23, P1 ;  /* 0x000000ffff177224 */ /* 0x000fe400008e0617 */
[----:B--2---:R-:W-:-:S04]  /*0e70*/  @!P2 FADD R12, R12, R25 ;  /* 0x000000190c0ca221 */ /* 0x004fc80000000000 */
[----:B---3--:R-:W-:-:S07]  /*0e80*/  @!P0 FADD R12, R12, R27 ;  /* 0x0000001b0c0c8221 */ /* 0x008fce0000000000 */
.L_x_7:
[----:B------:R-:W-:Y:S05]  /*0e90*/  BRA.U UP0, `(.L_x_5) ;  /* 0x0000000100407547 */ /* 0x000fea000b800000 */
[----:B------:R-:W0:Y:S01]  /*0ea0*/  LDC.64 R16, c[0x0][0x380] ;  /* 0x0000e000ff107b82 */ /* 0x000e220000000a00 */
[----:B------:R-:W-:-:S05]  /*0eb0*/  IADD3 R27, P0, PT, R13, R14, RZ ;  /* 0x0000000e0d1b7210 */ /* 0x000fca0007f1e0ff */
[----:B------:R-:W-:Y:S01]  /*0ec0*/  IMAD.X R22, R23, 0x1, R6, P0 ;  /* 0x0000000117167824 */ /* 0x000fe200000e0606 */
[----:B0-----:R-:W-:-:S04]  /*0ed0*/  LEA R24, P0, R27, R16, 0x3 ;  /* 0x000000101b187211 */ /* 0x001fc800078018ff */
[----:B------:R-:W-:-:S05]  /*0ee0*/  LEA.HI.X R25, R27, R17, R22, 0x3, P0 ;  /* 0x000000111b197211 */ /* 0x000fca00000f1c16 */
[----:B------:R-:W2:Y:S01]  /*0ef0*/  LDG.E R24, desc[UR10][R24.64+0x4] ;  /* 0x0000040a18187981 */ /* 0x000ea2000c1e1900 */
[----:B------:R-:W-:Y:S02]  /*0f00*/  ISETP.EQ.U32.AND P1, PT, R13, UR4, PT ;  /* 0x000000040d007c0c */ /* 0x000fe4000bf22070 */
[----:B--2---:R-:W-:-:S04]  /*0f10*/  ISETP.GE.AND P0, PT, R24, RZ, PT ;  /* 0x000000ff1800720c */ /* 0x004fc80003f06270 */
[----:B------:R-:W-:-:S13]  /*0f20*/  ISETP.EQ.OR.EX P0, PT, R23, UR5, !P0, P1 ;  /* 0x0000000517007c0c */ /* 0x000fda000c702710 */
[----:B------:R-:W0:Y:S01]  /*0f30*/  @!P0 LDC.64 R16, c[0x0][0x3a8] ;  /* 0x0000ea00ff108b82 */ /* 0x000e220000000a00 */
[----:B------:R-:W-:-:S04]  /*0f40*/  @!P0 LEA R13, P1, R27, R2, 0xb ;  /* 0x000000021b0d8211 */ /* 0x000fc800078258ff */
[----:B------:R-:W-:Y:S02]  /*0f50*/  @!P0 LEA.HI.X R22, R27, RZ, R22, 0xb, P1 ;  /* 0x000000ff1b168211 */ /* 0x000fe400008f5c16 */
[----:B0-----:R-:W-:-:S04]  /*0f60*/  @!P0 LEA R16, P1, R13, R16, 0x2 ;  /* 0x000000100d108211 */ /* 0x001fc800078210ff */
[----:B------:R-:W-:-:S06]  /*0f70*/  @!P0 LEA.HI.X R17, R13, R17, R22, 0x2, P1 ;  /* 0x000000110d118211 */ /* 0x000fcc00008f1416 */
[----:B------:R-:W2:Y:S02]  /*0f80*/  @!P0 LDG.E R17, desc[UR10][R16.64] ;  /* 0x0000000a10118981 */ /* 0x000ea4000c1e1900 */
[----:B--2---:R-:W-:-:S07]  /*0f90*/  @!P0 FADD R12, R12, R17 ;  /* 0x000000110c0c8221 */ /* 0x004fce0000000000 */
.L_x_5:
[----:B------:R-:W0:Y:S01]  /*0fa0*/  LDCU.64 UR6, c[0x0][0x3c8] ;  /* 0x00007900ff0677ac */ /* 0x000e220008000a00 */
[----:B------:R-:W1:Y:S01]  /*0fb0*/  LDC.64 R16, c[0x0][0x388] ;  /* 0x0000e200ff107b82 */ /* 0x000e620000000a00 */
[----:B0-----:R-:W-:Y:S02]  /*0fc0*/  IMAD R13, R21, UR6, RZ ;  /* 0x00000006150d7c24 */ /* 0x001fe4000f8e02ff */
[----:B------:R-:W-:-:S04]  /*0fd0*/  IMAD.WIDE.U32 R22, R20, UR6, RZ ;  /* 0x0000000614167c25 */ /* 0x000fc8000f8e00ff */
[----:B------:R-:W-:Y:S01]  /*0fe0*/  IMAD R13, R20, UR7, R13 ;  /* 0x00000007140d7c24 */ /* 0x000fe2000f8e020d */
[----:B-1----:R-:W-:-:S03]  /*0ff0*/  LEA R16, P0, R22, R16, 0x3 ;  /* 0x0000001016107211 */ /* 0x002fc600078018ff */
[----:B------:R-:W-:-:S05]  /*1000*/  IMAD.IADD R13, R23, 0x1, R13 ;  /* 0x00000001170d7824 */ /* 0x000fca00078e020d */
[----:B------:R-:W-:-:S06]  /*1010*/  LEA.HI.X R17, R22, R17, R13, 0x3, P0 ;  /* 0x0000001116117211 */ /* 0x000fcc00000f1c0d */
[----:B------:R-:W2:Y:S01]  /*1020*/  LDG.E.64 R16, desc[UR10][R16.64] ;  /* 0x0000000a10107981 */ /* 0x000ea2000c1e1b00 */
[----:B------:R-:W-:Y:S02]  /*1030*/  IMAD.MOV.U32 R25, RZ, RZ, R22 ;  /* 0x000000ffff197224 */ /* 0x000fe400078e0016 */
[----:B------:R-:W-:Y:S01]  /*1040*/  IMAD.MOV.U32 R24, RZ, RZ, R13 ;  /* 0x000000ffff187224 */ /* 0x000fe200078e000d */
[----:B--2---:R-:W-:-:S04]  /*1050*/  ISETP.NE.U32.AND P0, PT, R16, R18, PT ;  /* 0x000000121000720c */ /* 0x004fc80003f05070 */
[----:B------:R-:W-:-:S13]  /*1060*/  ISETP.NE.AND.EX P0, PT, R17, RZ, PT, P0 ;  /* 0x000000ff1100720c */ /* 0x000fda0003f05300 */
[----:B------:R-:W-:Y:S05]  /*1070*/  @!P0 BRA `(.L_x_8) ;  /* 0x0000000000408947 */ /* 0x000fea0003800000 */
[----:B------:R-:W-:Y:S01]  /*1080*/  CS2R R20, SRZ ;  /* 0x0000000000147805 */ /* 0x000fe2000001ff00 */
[----:B------:R-:W0:Y:S06]  /*1090*/  LDCU.64 UR6, c[0x0][0x3c8] ;  /* 0x00007900ff0677ac */ /* 0x000e2c0008000a00 */
.L_x_9:
[----:B------:R-:W-:-:S05]  /*10a0*/  IADD3 R21, P0, PT, R21, 0x1, RZ ;  /* 0x0000000115157810 */ /* 0x000fca0007f1e0ff */
[----:B------:R-:W-:Y:S01]  /*10b0*/  IMAD.X R20, RZ, RZ, R20, P0 ;  /* 0x000000ffff147224 */ /* 0x000fe200000e0614 */
[----:B0-----:R-:W-:-:S04]  /*10c0*/  ISETP.NE.U32.AND P0, PT, R21, UR6, PT ;  /* 0x0000000615007c0c */ /* 0x001fc8000bf05070 */
[----:B------:R-:W-:-:S13]  /*10d0*/  ISETP.NE.AND.EX P0, PT, R20, UR7, PT, P0 ;  /* 0x0000000714007c0c */ /* 0x000fda000bf05300 */
[----:B------:R-:W-:Y:S05]  /*10e0*/  @!P0 BRA `(.L_x_2) ;  /* 0x0000000000508947 */ /* 0x000fea0003800000 */
[----:B------:R-:W0:Y:S01]  /*10f0*/  LDC.64 R16, c[0x0][0x388] ;  /* 0x0000e200ff107b82 */ /* 0x000e220000000a00 */
[----:B------:R-:W-:-:S05]  /*1100*/  IADD3 R25, P0, PT, R21, R22, RZ ;  /* 0x0000001615197210 */ /* 0x000fca0007f1e0ff */
[----:B------:R-:W-:Y:S01]  /*1110*/  IMAD.X R24, R20, 0x1, R13, P0 ;  /* 0x0000000114187824 */ /* 0x000fe200000e060d */
[----:B0-----:R-:W-:-:S04]  /*1120*/  LEA R16, P0, R25, R16, 0x3 ;  /* 0x0000001019107211 */ /* 0x001fc800078018ff */
[----:B------:R-:W-:-:S06]  /*1130*/  LEA.HI.X R17, R25, R17, R24, 0x3, P0 ;  /* 0x0000001119117211 */ /* 0x000fcc00000f1c18 */
[----:B------:R-:W2:Y:S02]  /*1140*/  LDG.E.64 R16, desc[UR10][R16.64] ;  /* 0x0000000a10107981 */ /* 0x000ea4000c1e1b00 */
[----:B--2---:R-:W-:-:S04]  /*1150*/  ISETP.NE.U32.AND P0, PT, R16, R18, PT ;  /* 0x000000121000720c */ /* 0x004fc80003f05070 */
[----:B------:R-:W-:-:S13]  /*1160*/  ISETP.NE.AND.EX P0, PT, R17, RZ, PT, P0 ;  /* 0x000000ff1100720c */ /* 0x000fda0003f05300 */
[----:B------:R-:W-:Y:S05]  /*1170*/  @P0 BRA `(.L_x_9) ;  /* 0xfffffffc00c80947 */ /* 0x000fea000383ffff */
.L_x_8:
[----:B------:R-:W0:Y:S02]  /*1180*/  LDCU.64 UR6, c[0x0][0x390] ;  /* 0x00007200ff0677ac */ /* 0x000e240008000a00 */
[----:B0-----:R-:W-:-:S04]  /*1190*/  IADD3 R16, P0, PT, R4, UR6, RZ ;  /* 0x0000000604107c10 */ /* 0x001fc8000ff1e0ff */
[----:B------:R-:W-:Y:S01]  /*11a0*/  IADD3.X R17, PT, PT, R5, UR7, RZ, P0, !PT ;  /* 0x0000000705117c10 */ /* 0x000fe200087fe4ff */
[----:B------:R-:W0:Y:S05]  /*11b0*/  LDCU.64 UR6, c[0x0][0x3a0] ;  /* 0x00007400ff0677ac */ /* 0x000e2a0008000a00 */
[----:B------:R-:W2:Y:S01]  /*11c0*/  LDG.E R17, desc[UR10][R16.64] ;  /* 0x0000000a10117981 */ /* 0x000ea2000c1e1900 */
[----:B------:R-:W-:-:S04]  /*11d0*/  LEA R13, P0, R25, R2, 0xb ;  /* 0x00000002190d7211 */ /* 0x000fc800078058ff */
[----:B------:R-:W-:Y:S02]  /*11e0*/  LEA.HI.X R22, R25, RZ, R24, 0xb, P0 ;  /* 0x000000ff19167211 */ /* 0x000fe400000f5c18 */
[----:B0-----:R-:W-:-:S04]  /*11f0*/  LEA R20, P0, R13, UR6, 0x2 ;  /* 0x000000060d147c11 */ /* 0x001fc8000f8010ff */
[----:B------:R-:W-:Y:S01]  /*1200*/  LEA.HI.X R21, R13, UR7, R22, 0x2, P0 ;  /* 0x000000070d157c11 */ /* 0x000fe200080f1416 */
[----:B--2---:R-:W-:-:S05]  /*1210*/  FADD R13, R17, R12 ;  /* 0x0000000c110d7221 */ /* 0x004fca0000000000 */
[----:B------:R0:W-:Y:S03]  /*1220*/  STG.E desc[UR10][R20.64], R13 ;  /* 0x0000000d14007986 */ /* 0x0001e6000c10190a */
.L_x_2:
[----:B0-----:R-:W0:Y:S01]  /*1230*/  LDC.64 R12, c[0x0][0x3c0] ;  /* 0x0000f000ff0c7b82 */ /* 0x001e220000000a00 */
[----:B------:R-:W-:-:S04]  /*1240*/  UIADD3 UR4, UP0, UPT, UR4, 0x1, URZ ;  /* 0x0000000104047890 */ /* 0x000fc8000ff1e0ff */
[----:B------:R-:W-:Y:S02]  /*1250*/  UIADD3.X UR5, UPT, UPT, URZ, UR5, URZ, UP0, !UPT ;  /* 0x00000005ff057290 */ /* 0x000fe400087fe4ff */
[----:B0-----:R-:W-:-:S04]  /*1260*/  ISETP.NE.U32.AND P0, PT, R12, UR4, PT ;  /* 0x000000040c007c0c */ /* 0x001fc8000bf05070 */
[----:B------:R-:W-:-:S13]  /*1270*/  ISETP.NE.AND.EX P0, PT, R13, UR5, PT, P0 ;  /* 0x000000050d007c0c */ /* 0x000fda000bf05300 */
[----:B------:R-:W-:Y:S05]  /*1280*/  @P0 BRA `(.L_x_10) ;  /* 0xfffffff000080947 */ /* 0x000fea000383ffff */
.L_x_1:
[C---:B------:R-:W-:Y:S01]  /*1290*/  ISETP.GE.U32.AND P0, PT, R12.reuse, 0x8, PT ;  /* 0x000000080c00780c */ /* 0x040fe20003f06070 */
[----:B------:R-:W-:Y:S01]  /*12a0*/  IMAD.MOV.U32 R9, RZ, RZ, RZ ;  /* 0x000000ffff097224 */ /* 0x000fe200078e00ff */
[----:B------:R-:W-:Y:S01]  /*12b0*/  LOP3.LUT R18, R12, 0x7, RZ, 0xc0, !PT ;  /* 0x000000070c127812 */ /* 0x000fe200078ec0ff */
[----:B------:R-:W-:Y:S01]  /*12c0*/  IMAD.MOV.U32 R11, RZ, RZ, RZ ;  /* 0x000000ffff0b7224 */ /* 0x000fe200078e00ff */
[----:B------:R-:W-:Y:S01]  /*12d0*/  ISETP.GE.U32.AND.EX P1, PT, R13, RZ, PT, P0 ;  /* 0x000000ff0d00720c */ /* 0x000fe20003f26100 */
[----:B------:R-:W-:Y:S01]  /*12e0*/  IMAD.MOV.U32 R7, RZ, RZ, RZ ;  /* 0x000000ffff077224 */ /* 0x000fe200078e00ff */
[----:B------:R-:W-:-:S04]  /*12f0*/  ISETP.NE.U32.AND P2, PT, R18, RZ, PT ;  /* 0x000000ff1200720c */ /* 0x000fc80003f45070 */
[----:B------:R-:W-:-:S07]  /*1300*/  ISETP.NE.AND.EX P0, PT, RZ, RZ, PT, P2 ;  /* 0x000000ffff00720c */ /* 0x000fce0003f05320 */
[----:B------:R-:W-:Y:S06]  /*1310*/  @!P1 BRA `(.L_x_11) ;  /* 0x0000000000f89947 */ /* 0x000fec0003800000 */
[----:B------:R-:W0:Y:S01]  /*1320*/  LDC.64 R16, c[0x0][0x380] ;  /* 0x0000e000ff107b82 */ /* 0x000e220000000a00 */
[----:B------:R-:W1:Y:S01]  /*1330*/  LDCU.64 UR4, c[0x0][0x3a8] ;  /* 0x00007500ff0477ac */ /* 0x000e620008000a00 */
[C---:B------:R-:W-:Y:S01]  /*1340*/  SHF.L.U64.HI R9, R14.reuse, 0xb, R6 ;  /* 0x0000000b0e097819 */ /* 0x040fe20000010206 */
[----:B------:R-:W-:Y:S01]  /*1350*/  IMAD.SHL.U32 R8, R14, 0x800, RZ ;  /* 0x000008000e087824 */ /* 0x000fe200078e00ff */
[----:B------:R-:W-:Y:S01]  /*1360*/  LOP3.LUT R11, R13, 0x7fffffff, RZ, 0xc0, !PT ;  /* 0x7fffffff0d0b7812 */ /* 0x000fe200078ec0ff */
[----:B------:R-:W-:Y:S02]  /*1370*/  IMAD.MOV.U32 R7, RZ, RZ, RZ ;  /* 0x000000ffff077224 */ /* 0x000fe400078e00ff */
[----:B------:R-:W-:-:S03]  /*1380*/  IMAD.WIDE.U32 R8, R3, UR8, R8 ;  /* 0x0000000803087c25 */ /* 0x000fc6000f8e0008 */
[----:B------:R-:W-:-:S05]  /*1390*/  IADD3 R0, P1, PT, R8, R0, RZ ;  /* 0x0000000008007210 */ /* 0x000fca0007f3e0ff */
[----:B------:R-:W-:Y:S01]  /*13a0*/  IMAD.X R3, RZ, RZ, R9, P1 ;  /* 0x000000ffff037224 */ /* 0x000fe200008e0609 */
[----:B------:R-:W-:Y:S02]  /*13b0*/  LOP3.LUT R9, R12, 0xfffffff8, RZ, 0xc0, !PT ;  /* 0xfffffff80c097812 */ /* 0x000fe400078ec0ff */
[----:B-1----:R-:W-:Y:S02]  /*13c0*/  LEA R8, P2, R0, UR4, 0x2 ;  /* 0x0000000400087c11 */ /* 0x002fe4000f8410ff */
[----:B0-----:R-:W-:Y:S02]  /*13d0*/  LEA R16, P1, R14, R16, 0x3 ;  /* 0x000000100e107211 */ /* 0x001fe400078218ff */
[----:B------:R-:W-:Y:S01]  /*13e0*/  LEA.HI.X R10, R0, UR5, R3, 0x2, P2 ;  /* 0x00000005000a7c11 */ /* 0x000fe200090f1403 */
[----:B------:R-:W-:Y:S01]  /*13f0*/  IMAD.MOV.U32 R3, RZ, RZ, R9 ;  /* 0x000000ffff037224 */ /* 0x000fe200078e0009 */
[----:B------:R-:W-:Y:S01]  /*1400*/  IADD3 R12, P2, PT, R16, 0x20, RZ ;  /* 0x00000020100c7810 */ /* 0x000fe20007f5e0ff */
[----:B------:R-:W-:Y:S01]  /*1410*/  IMAD.MOV.U32 R0, RZ, RZ, R11 ;  /* 0x000000ffff007224 */ /* 0x000fe200078e000b */
[----:B------:R-:W-:-:S02]  /*1420*/  LEA.HI.X R17, R14, R17, R6, 0x3, P1 ;  /* 0x000000110e117211 */ /* 0x000fc400008f1c06 */
[----:B------:R-:W-:-:S03]  /*1430*/  IADD3 R8, P3, PT, R8, 0x8000, RZ ;  /* 0x0000800008087810 */ /* 0x000fc60007f7e0ff */
[----:B------:R-:W-:Y:S02]  /*1440*/  IMAD.X R13, RZ, RZ, R17, P2 ;  /* 0x000000ffff0d7224 */ /* 0x000fe400010e0611 */
[----:B------:R-:W-:-:S08]  /*1450*/  IMAD.X R17, RZ, RZ, R10, P3 ;  /* 0x000000ffff117224 */ /* 0x000fd000018e060a */
.L_x_12:
[----:B------:R-:W2:Y:S04]  /*1460*/  LDG.E R16, desc[UR10][R12.64+-0x1c] ;  /* 0xffffe40a0c107981 */ /* 0x000ea8000c1e1900 */
[----:B------:R-:W3:Y:S04]  /*1470*/  LDG.E R10, desc[UR10][R12.64+-0x14] ;  /* 0xffffec0a0c0a7981 */ /* 0x000ee8000c1e1900 */
[----:B------:R-:W4:Y:S04]  /*1480*/  LDG.E R19, desc[UR10][R12.64+-0xc] ;  /* 0xfffff40a0c137981 */ /* 0x000f28000c1e1900 */
[----:B------:R-:W5:Y:S04]  /*1490*/  LDG.E R20, desc[UR10][R12.64+-0x4] ;  /* 0xfffffc0a0c147981 */ /* 0x000f68000c1e1900 */
[----:B------:R-:W5:Y:S04]  /*14a0*/  LDG.E R21, desc[UR10][R12.64+0x4] ;  /* 0x0000040a0c157981 */ /* 0x000f68000c1e1900 */
[----:B------:R-:W5:Y:S04]  /*14b0*/  LDG.E R22, desc[UR10][R12.64+0xc] ;  /* 0x00000c0a0c167981 */ /* 0x000f68000c1e1900 */
[----:B------:R-:W5:Y:S04]  /*14c0*/  LDG.E R23, desc[UR10][R12.64+0x14] ;  /* 0x0000140a0c177981 */ /* 0x000f68000c1e1900 */
[----:B------:R-:W5:Y:S01]  /*14d0*/  LDG.E R24, desc[UR10][R12.64+0x1c] ;  /* 0x00001c0a0c187981 */ /* 0x000f62000c1e1900 */
[----:B--2---:R-:W-:-:S02]  /*14e0*/  ISETP.GE.AND P2, PT, R16, RZ, PT ;  /* 0x000000ff1000720c */ /* 0x004fc40003f46270 */
[----:B---3--:R-:W-:Y:S01]  /*14f0*/  ISETP.GE.AND P3, PT, R10, RZ, PT ;  /* 0x000000ff0a00720c */ /* 0x008fe20003f66270 */
[----:B------:R-:W-:-:S10]  /*1500*/  IMAD.MOV.U32 R16, RZ, RZ, R8 ;  /* 0x000000ffff107224 */ /* 0x000fd400078e0008 */
[----:B------:R-:W2:Y:S04]  /*1510*/  @P2 LDG.E R8, desc[UR10][R16.64+-0x8000] ;  /* 0xff80000a10082981 */ /* 0x000ea8000c1e1900 */
[----:B------:R-:W3:Y:S01]  /*1520*/  @P3 LDG.E R10, desc[UR10][R16.64+-0x6000] ;  /* 0xffa0000a100a3981 */ /* 0x000ee2000c1e1900 */
[----:B----4-:R-:W-:Y:S02]  /*1530*/  ISETP.GE.AND P1, PT, R19, RZ, PT ;  /* 0x000000ff1300720c */ /* 0x010fe40003f26270 */
[----:B-----5:R-:W-:Y:S02]  /*1540*/  ISETP.GE.AND P5, PT, R20, RZ, PT ;  /* 0x000000ff1400720c */ /* 0x020fe40003fa6270 */
[----:B------:R-:W-:Y:S02]  /*1550*/  ISETP.GE.AND P6, PT, R21, RZ, PT ;  /* 0x000000ff1500720c */ /* 0x000fe40003fc6270 */
[----:B------:R-:W-:-:S07]  /*1560*/  ISETP.GE.AND P4, PT, R22, RZ, PT ;  /* 0x000000ff1600720c */ /* 0x000fce0003f86270 */
[----:B------:R-:W4:Y:S06]  /*1570*/  @P1 LDG.E R20, desc[UR10][R16.64+-0x4000] ;  /* 0xffc0000a10141981 */ /* 0x000f2c000c1e1900 */
[----:B------:R-:W5:Y:S01]  /*1580*/  @P4 LDG.E R22, desc[UR10][R16.64+0x2000] ;  /* 0x0020000a10164981 */ /* 0x000f62000c1e1900 */
[----:B--2---:R-:W-:Y:S01]  /*1590*/  @P2 FADD R7, R7, R8 ;  /* 0x0000000807072221 */ /* 0x004fe20000000000 */
[----:B------:R-:W-:Y:S02]  /*15a0*/  ISETP.GE.AND P2, PT, R23, RZ, PT ;  /* 0x000000ff1700720c */ /* 0x000fe40003f46270 */
[----:B------:R-:W2:Y:S01]  /*15b0*/  @P5 LDG.E R8, desc[UR10][R16.64+-0x2000] ;  /* 0xffe0000a10085981 */ /* 0x000ea2000c1e1900 */
[----:B---3--:R-:W-:Y:S01]  /*15c0*/  @P3 FADD R7, R7, R10 ;  /* 0x0000000a07073221 */ /* 0x008fe20000000000 */
[----:B------:R-:W-:-:S02]  /*15d0*/  ISETP.GE.AND P3, PT, R24, RZ, PT ;  /* 0x000000ff1800720c */ /* 0x000fc40003f66270 */
[----:B------:R-:W3:Y:S07]  /*15e0*/  @P6 LDG.E R10, desc[UR10][R16.64] ;  /* 0x0000000a100a6981 */ /* 0x000eee000c1e1900 */
[----:B------:R-:W5:Y:S04]  /*15f0*/  @P2 LDG.E R24, desc[UR10][R16.64+0x4000] ;  /* 0x0040000a10182981 */ /* 0x000f68000c1e1900 */
[----:B------:R0:W5:Y:S01]  /*1600*/  @P3 LDG.E R26, desc[UR10][R16.64+0x6000] ;  /* 0x0060000a101a3981 */ /* 0x000162000c1e1900 */
[----:B----4-:R-:W-:Y:S01]  /*1610*/  @P1 FADD R7, R7, R20 ;  /* 0x0000001407071221 */ /* 0x010fe20000000000 */
[----:B------:R-:W-:-:S04]  /*1620*/  IADD3 R3, P1, PT, R3, -0x8, RZ ;  /* 0xfffffff803037810 */ /* 0x000fc80007f3e0ff */
[----:B------:R-:W-:Y:S02]  /*1630*/  IADD3.X R0, PT, PT, R0, -0x1, RZ, P1, !PT ;  /* 0xffffffff00007810 */ /* 0x000fe40000ffe4ff */
[----:B------:R-:W-:-:S04]  /*1640*/  ISETP.NE.U32.AND P1, PT, R3, RZ, PT ;  /* 0x000000ff0300720c */ /* 0x000fc80003f25070 */
[----:B------:R-:W-:Y:S01]  /*1650*/  ISETP.NE.AND.EX P1, PT, R0, RZ, PT, P1 ;  /* 0x000000ff0000720c */ /* 0x000fe20003f25310 */
[----:B--2---:R-:W-:-:S04]  /*1660*/  @P5 FADD R7, R7, R8 ;  /* 0x0000000807075221 */ /* 0x004fc80000000000 */
[----:B---3--:R-:W-:Y:S01]  /*1670*/  @P6 FADD R7, R7, R10 ;  /* 0x0000000a07076221 */ /* 0x008fe20000000000 */
[----:B------:R-:W-:-:S03]  /*1680*/  IADD3 R8, P5, PT, R16, 0x10000, RZ ;  /* 0x0001000010087810 */ /* 0x000fc60007fbe0ff */
[----:B-----5:R-:W-:Y:S01]  /*1690*/  @P4 FADD R7, R7, R22 ;  /* 0x0000001607074221 */ /* 0x020fe20000000000 */
[----:B------:R-:W-:-:S03]  /*16a0*/  IADD3 R12, P4, PT, R12, 0x40, RZ ;  /* 0x000000400c0c7810 */ /* 0x000fc60007f9e0ff */
[----:B------:R-:W-:Y:S01]  /*16b0*/  @P2 FADD R7, R7, R24 ;  /* 0x0000001807072221 */ /* 0x000fe20000000000 */
[----:B0-----:R-:W-:Y:S02]  /*16c0*/  IMAD.X R17, RZ, RZ, R17, P5 ;  /* 0x000000ffff117224 */ /* 0x001fe400028e0611 */
[----:B------:R-:W-:Y:S02]  /*16d0*/  IMAD.X R13, RZ, RZ, R13, P4 ;  /* 0x000000ffff0d7224 */ /* 0x000fe400020e060d */
[----:B------:R-:W-:Y:S01]  /*16e0*/  @P3 FADD R7, R7, R26 ;  /* 0x0000001a07073221 */ /* 0x000fe20000000000 */
[----:B------:R-:W-:Y:S06]  /*16f0*/  @P1 BRA `(.L_x_12) ;  /* 0xfffffffc00581947 */ /* 0x000fec000383ffff */
.L_x_11:
[----:B------:R-:W-:Y:S05]  /*1700*/  @!P0 BRA `(.L_x_0) ;  /* 0x0000000400348947 */ /* 0x000fea0003800000 */
[----:B------:R-:W0:Y:S01]  /*1710*/  LDCU UR4, c[0x0][0x3c0] ;  /* 0x00007800ff0477ac */ /* 0x000e220008000800 */
[----:B------:R-:W-:-:S04]  /*1720*/  ISETP.GE.U32.AND P0, PT, R18, 0x4, PT ;  /* 0x000000041200780c */ /* 0x000fc80003f06070 */
[----:B------:R-:W-:Y:S01]  /*1730*/  ISETP.GE.U32.AND.EX P0, PT, RZ, RZ, PT, P0 ;  /* 0x000000ffff00720c */ /* 0x000fe20003f06100 */
        /* <DEDUP_REMOVED lines=12> */
[----:B------:R-:W4:Y:S04]  /*1800*/  LDG.E R3, desc[UR10][R16.64+0x14] ;  /* 0x0000140a10037981 */ /* 0x000f28000c1e1900 */
[----:B------:R-:W5:Y:S01]  /*1810*/  LDG.E R8, desc[UR10][R16.64+0x1c] ;  /* 0x00001c0a10087981 */ /* 0x000f62000c1e1900 */
[----:B------:R-:W-:-:S04]  /*1820*/  LEA R10, P1, R13, R2, 0xb ;  /* 0x000000020d0a7211 */ /* 0x000fc800078258ff */
[----:B------:R-:W-:Y:S02]  /*1830*/  LEA.HI.X R13, R13, RZ, R12, 0xb, P1 ;  /* 0x000000ff0d0d7211 */ /* 0x000fe400008f5c0c */
[----:B-1----:R-:W-:-:S04]  /*1840*/  LEA R12, P2, R10, UR6, 0x2 ;  /* 0x000000060a0c7c11 */ /* 0x002fc8000f8410ff */
[----:B------:R-:W-:Y:S02]  /*1850*/  LEA.HI.X R13, R10, UR7, R13, 0x2, P2 ;  /* 0x000000070a0d7c11 */ /* 0x000fe400090f140d */
[----:B--2---:R-:W-:Y:S02]  /*1860*/  ISETP.GE.AND P0, PT, R18, RZ, PT ;  /* 0x000000ff1200720c */ /* 0x004fe40003f06270 */
[----:B---3--:R-:W-:Y:S02]  /*1870*/  ISETP.GE.AND P1, PT, R0, RZ, PT ;  /* 0x000000ff0000720c */ /* 0x008fe40003f26270 */
[----:B----4-:R-:W-:Y:S02]  /*1880*/  ISETP.GE.AND P2, PT, R3, RZ, PT ;  /* 0x000000ff0300720c */ /* 0x010fe40003f46270 */
[----:B-----5:R-:W-:-:S07]  /*1890*/  ISETP.GE.AND P3, PT, R8, RZ, PT ;  /* 0x000000ff0800720c */ /* 0x020fce0003f66270 */
[----:B------:R-:W2:Y:S04]  /*18a0*/  @P0 LDG.E R0, desc[UR10][R12.64] ;  /* 0x0000000a0c000981 */ /* 0x000ea8000c1e1900 */
[----:B------:R-:W3:Y:S04]  /*18b0*/  @P1 LDG.E R8, desc[UR10][R12.64+0x2000] ;  /* 0x0020000a0c081981 */ /* 0x000ee8000c1e1900 */
[----:B------:R-:W4:Y:S04]  /*18c0*/  @P2 LDG.E R10, desc[UR10][R12.64+0x4000] ;  /* 0x0040000a0c0a2981 */ /* 0x000f28000c1e1900 */
[----:B------:R-:W5:Y:S01]  /*18d0*/  @P3 LDG.E R16, desc[UR10][R12.64+0x6000] ;  /* 0x0060000a0c103981 */ /* 0x000f62000c1e1900 */
[----:B--2---:R-:W-:Y:S01]  /*18e0*/  @P0 FADD R7, R7, R0 ;  /* 0x0000000007070221 */ /* 0x004fe20000000000 */
[----:B------:R-:W-:-:S03]  /*18f0*/  IADD3 R9, P0, PT, R9, 0x4, RZ ;  /* 0x0000000409097810 */ /* 0x000fc60007f1e0ff */
[----:B---3--:R-:W-:Y:S02]  /*1900*/  @P1 FADD R7, R7, R8 ;  /* 0x0000000807071221 */ /* 0x008fe40000000000 */
[----:B------:R-:W-:Y:S02]  /*1910*/  IMAD.X R11, RZ, RZ, R11, P0 ;  /* 0x000000ffff0b7224 */ /* 0x000fe400000e060b */
[----:B----4-:R-:W-:-:S04]  /*1920*/  @P2 FADD R7, R7, R10 ;  /* 0x0000000a07072221 */ /* 0x010fc80000000000 */
[----:B-----5:R-:W-:-:S07]  /*1930*/  @P3 FADD R7, R7, R16 ;  /* 0x0000001007073221 */ /* 0x020fce0000000000 */
.L_x_13:
[----:B------:R-:W-:Y:S05]  /*1940*/  BRA.U !UP0, `(.L_x_0) ;  /* 0x0000000108a47547 */ /* 0x000fea000b800000 */
[----:B------:R-:W-:Y:S02]  /*1950*/  UISETP.NE.U32.AND UP1, UPT, UR5, 0x1, UPT ;  /* 0x000000010500788c */ /* 0x000fe4000bf25070 */
[----:B------:R-:W-:Y:S02]  /*1960*/  ULOP3.LUT UR4, UR4, 0x1, URZ, 0xc0, !UPT ;  /* 0x0000000104047892 */ /* 0x000fe4000f8ec0ff */
[----:B------:R-:W-:Y:S02]  /*1970*/  UISETP.NE.AND.EX UP1, UPT, URZ, URZ, UPT, UP1 ;  /* 0x000000ffff00728c */ /* 0x000fe4000bf25310 */
[----:B------:R-:W-:-:S04]  /*1980*/  UISETP.NE.U32.AND UP0, UPT, UR4, 0x1, UPT ;  /* 0x000000010400788c */ /* 0x000fc8000bf05070 */
[----:B------:R-:W-:-:S03]  /*1990*/  UISETP.NE.U32.AND.EX UP0, UPT, URZ, URZ, UPT, UP0 ;  /* 0x000000ffff00728c */ /* 0x000fc6000bf05100 */
[----:B------:R-:W-:Y:S08]  /*19a0*/  BRA.U !UP1, `(.L_x_14) ;  /* 0x0000000109507547 */ /* 0x000ff0000b800000 */
        /* <DEDUP_REMOVED lines=8> */
[----:B------:R-:W-:-:S04]  /*1a30*/  LEA R10, P1, R3, R2, 0xb ;  /* 0x00000002030a7211 */ /* 0x000fc800078258ff */
[----:B------:R-:W-:Y:S02]  /*1a40*/  LEA.HI.X R3, R3, RZ, R8, 0xb, P1 ;  /* 0x000000ff03037211 */ /* 0x000fe400008f5c08 */
[----:B--2---:R-:W-:Y:S02]  /*1a50*/  ISETP.GE.AND P0, PT, R16, RZ, PT ;  /* 0x000000ff1000720c */ /* 0x004fe40003f06270 */
[----:B-1----:R-:W-:Y:S02]  /*1a60*/  LEA R16, P2, R10, UR4, 0x2 ;  /* 0x000000040a107c11 */ /* 0x002fe4000f8410ff */
[----:B---3--:R-:W-:Y:S02]  /*1a70*/  ISETP.GE.AND P1, PT, R0, RZ, PT ;  /* 0x000000ff0000720c */ /* 0x008fe40003f26270 */
[----:B------:R-:W-:-:S07]  /*1a80*/  LEA.HI.X R17, R10, UR5, R3, 0x2, P2 ;  /* 0x000000050a117c11 */ /* 0x000fce00090f1403 */
[----:B------:R-:W2:Y:S04]  /*1a90*/  @P0 LDG.E R0, desc[UR10][R16.64] ;  /* 0x0000000a10000981 */ /* 0x000ea8000c1e1900 */
[----:B------:R-:W3:Y:S01]  /*1aa0*/  @P1 LDG.E R8, desc[UR10][R16.64+0x2000] ;  /* 0x0020000a10081981 */ /* 0x000ee2000c1e1900 */
[----:B------:R-:W-:-:S05]  /*1ab0*/  IADD3 R9, P2, PT, R9, 0x2, RZ ;  /* 0x0000000209097810 */ /* 0x000fca0007f5e0ff */
[----:B------:R-:W-:Y:S02]  /*1ac0*/  IMAD.X R11, RZ, RZ, R11, P2 ;  /* 0x000000ffff0b7224 */ /* 0x000fe400010e060b */
[----:B--2---:R-:W-:-:S04]  /*1ad0*/  @P0 FADD R7, R7, R0 ;  /* 0x0000000007070221 */ /* 0x004fc80000000000 */
[----:B---3--:R-:W-:-:S07]  /*1ae0*/  @P1 FADD R7, R7, R8 ;  /* 0x0000000807071221 */ /* 0x008fce0000000000 */
.L_x_14:
[----:B------:R-:W-:Y:S05]  /*1af0*/  BRA.U UP0, `(.L_x_0) ;  /* 0x0000000100387547 */ /* 0x000fea000b800000 */
[----:B------:R-:W0:Y:S01]  /*1b00*/  LDC.64 R12, c[0x0][0x380] ;  /* 0x0000e000ff0c7b82 */ /* 0x000e220000000a00 */
[----:B------:R-:W-:-:S05]  /*1b10*/  IADD3 R3, P0, PT, R9, R14, RZ ;  /* 0x0000000e09037210 */ /* 0x000fca0007f1e0ff */
[----:B------:R-:W-:Y:S01]  /*1b20*/  IMAD.X R6, R11, 0x1, R6, P0 ;  /* 0x000000010b067824 */ /* 0x000fe200000e0606 */
[----:B0-----:R-:W-:-:S04]  /*1b30*/  LEA R8, P0, R3, R12, 0x3 ;  /* 0x0000000c03087211 */ /* 0x001fc800078018ff */
[----:B------:R-:W-:-:S05]  /*1b40*/  LEA.HI.X R9, R3, R13, R6, 0x3, P0 ;  /* 0x0000000d03097211 */ /* 0x000fca00000f1c06 */
[----:B------:R-:W2:Y:S02]  /*1b50*/  LDG.E R8, desc[UR10][R8.64+0x4] ;  /* 0x0000040a08087981 */ /* 0x000ea4000c1e1900 */
[----:B--2---:R-:W-:-:S13]  /*1b60*/  ISETP.GE.AND P0, PT, R8, RZ, PT ;  /* 0x000000ff0800720c */ /* 0x004fda0003f06270 */
[----:B------:R-:W0:Y:S01]  /*1b70*/  @P0 LDC.64 R10, c[0x0][0x3a8] ;  /* 0x0000ea00ff0a0b82 */ /* 0x000e220000000a00 */
[----:B------:R-:W-:-:S04]  /*1b80*/  @P0 LEA R0, P1, R3, R2, 0xb ;  /* 0x0000000203000211 */ /* 0x000fc800078258ff */
[----:B------:R-:W-:Y:S02]  /*1b90*/  @P0 LEA.HI.X R3, R3, RZ, R6, 0xb, P1 ;  /* 0x000000ff03030211 */ /* 0x000fe400008f5c06 */
[----:B0-----:R-:W-:-:S04]  /*1ba0*/  @P0 LEA R2, P1, R0, R10, 0x2 ;  /* 0x0000000a00020211 */ /* 0x001fc800078210ff */
[----:B------:R-:W-:-:S05]  /*1bb0*/  @P0 LEA.HI.X R3, R0, R11, R3, 0x2, P1 ;  /* 0x0000000b00030211 */ /* 0x000fca00008f1403 */
[----:B------:R-:W2:Y:S02]  /*1bc0*/  @P0 LDG.E R2, desc[UR10][R2.64] ;  /* 0x0000000a02020981 */ /* 0x000ea4000c1e1900 */
[----:B--2---:R-:W-:-:S07]  /*1bd0*/  @P0 FADD R7, R7, R2 ;  /* 0x0000000207070221 */ /* 0x004fce0000000000 */
.L_x_0:
[----:B------:R-:W0:Y:S02]  /*1be0*/  LDCU.64 UR4, c[0x0][0x390] ;  /* 0x00007200ff0477ac */ /* 0x000e240008000a00 */
[----:B0-----:R-:W-:-:S04]  /*1bf0*/  IADD3 R2, P0, PT, R4, UR4, RZ ;  /* 0x0000000404027c10 */ /* 0x001fc8000ff1e0ff */
[----:B------:R-:W-:Y:S01]  /*1c00*/  IADD3.X R3, PT, PT, R5, UR5, RZ, P0, !PT ;  /* 0x0000000505037c10 */ /* 0x000fe200087fe4ff */
[----:B------:R-:W0:Y:S04]  /*1c10*/  LDCU.64 UR4, c[0x0][0x398] ;  /* 0x00007300ff0477ac */ /* 0x000e280008000a00 */
[----:B------:R-:W2:Y:S01]  /*1c20*/  LDG.E R2, desc[UR10][R2.64] ;  /* 0x0000000a02027981 */ /* 0x000ea2000c1e1900 */
[----:B0-----:R-:W-:-:S04]  /*1c30*/  IADD3 R4, P0, PT, R4, UR4, RZ ;  /* 0x0000000404047c10 */ /* 0x001fc8000ff1e0ff */
[----:B------:R-:W-:Y:S01]  /*1c40*/  IADD3.X R5, PT, PT, R5, UR5, RZ, P0, !PT ;  /* 0x0000000505057c10 */ /* 0x000fe200087fe4ff */
[----:B--2---:R-:W-:-:S05]  /*1c50*/  FADD R7, R2, R7 ;  /* 0x0000000702077221 */ /* 0x004fca0000000000 */
[----:B------:R-:W-:Y:S01]  /*1c60*/  STG.E desc[UR10][R4.64], R7 ;  /* 0x0000000704007986 */ /* 0x000fe2000c10190a */
[----:B------:R-:W-:Y:S05]  /*1c70*/  EXIT ;  /* 0x000000000000794d */ /* 0x000fea0003800000 */
.L_x_15:
[----:B------:R-:W-:-:S00]  /*1c80*/  BRA `(.L_x_15) ;  /* 0xfffffffc00fc7947 */ /* 0x000fc0000383ffff */
[----:B------:R-:W-:-:S00]  /*1c90*/  NOP ;  /* 0x0000000000007918 */ /* 0x000fc00000000000 */
        /* <DEDUP_REMOVED lines=14> */
.L_x_150:


//--------------------- .text._Z4horzPlS_PfS0_llll --------------------------
	.section	.text._Z4horzPlS_PfS0_llll,"ax",@progbits
	.align	128
        .global         _Z4horzPlS_PfS0_llll
        .type           _Z4horzPlS_PfS0_llll,@function
        .size           _Z4horzPlS_PfS0_llll,(.L_x_151 - _Z4horzPlS_PfS0_llll)
        .other          _Z4horzPlS_PfS0_llll,@"STO_CUDA_ENTRY STV_DEFAULT"
_Z4horzPlS_PfS0_llll:
.text._Z4horzPlS_PfS0_llll:
[----:B------:R-:W-:Y:S01]  /*0000*/  LDC R1, c[0x0][0x37c] ;  /* 0x0000df00ff017b82 */ /* 0x000fe20000000800 */
[----:B------:R-:W0:Y:S07]  /*0010*/  S2R R0, SR_CTAID.X ;  /* 0x0000000000007919 */ /* 0x000e2e0000002500 */
[----:B------:R-:W1:Y:S01]  /*0020*/  S2UR UR6, SR_CTAID.Y ;  /* 0x00000000000679c3 */ /* 0x000e620000002600 */
[----:B------:R-:W0:Y:S01]  /*0030*/  LDCU.64 UR4, c[0x0][0x3a0] ;  /* 0x00007400ff0477ac */ /* 0x000e220008000a00 */
[----:B------:R-:W1:Y:S06]  /*0040*/  S2R R5, SR_TID.X ;  /* 0x0000000000057919 */ /* 0x000e6c0000002100 */
[----:B------:R-:W1:Y:S08]  /*0050*/  LDC R3, c[0x0][0x360] ;  /* 0x0000d800ff037b82 */ /* 0x000e700000000800 */
[----:B------:R-:W2:Y:S01]  /*0060*/  LDC.64 R6, c[0x0][0x3b0] ;  /* 0x0000ec00ff067b82 */ /* 0x000ea20000000a00 */
[----:B0-----:R-:W-:Y:S01]  /*0070*/  ISETP.GE.U32.AND P0, PT, R0, UR4, PT ;  /* 0x0000000400007c0c */ /* 0x001fe2000bf06070 */
[----:B-1----:R-:W-:-:S03]  /*0080*/  IMAD R2, R3, UR6, R5 ;  /* 0x0000000603027c24 */ /* 0x002fc6000f8e0205 */
[----:B------:R-:W-:Y:S02]  /*0090*/  ISETP.GE.AND.EX P0, PT, RZ, UR5, PT, P0 ;  /* 0x00000005ff007c0c */ /* 0x000fe4000bf06300 */
[----:B--2---:R-:W-:Y:S02]  /*00a0*/  ISETP.LT.U32.AND P1, PT, R6, 0x1, PT ;  /* 0x000000010600780c */ /* 0x004fe40003f21070 */
[----:B------:R-:W-:-:S04]  /*00b0*/  ISETP.GT.U32.OR P0, PT, R2, 0x7ff, P0 ;  /* 0x000007ff0200780c */ /* 0x000fc80000704470 */
[----:B------:R-:W-:-:S13]  /*00c0*/  ISETP.LT.OR.EX P0, PT, R7, RZ, P0, P1 ;  /* 0x000000ff0700720c */ /* 0x000fda0000701710 */
[----:B------:R-:W-:Y:S05]  /*00d0*/  @P0 EXIT ;  /* 0x000000000000094d */ /* 0x000fea0003800000 */
[----:B------:R-:W0:Y:S02]  /*00e0*/  LDC.64 R8, c[0x0][0x3b8] ;  /* 0x0000ee00ff087b82 */ /* 0x000e240000000a00 */
[----:B0-----:R-:W-:-:S04]  /*00f0*/  ISETP.GE.U32.AND P0, PT, R8, 0x1, PT ;  /* 0x000000010800780c */ /* 0x001fc80003f06070 */
[----:B------:R-:W-:-:S13]  /*0100*/  ISETP.GE.AND.EX P0, PT, R9, RZ, PT, P0 ;  /* 0x000000ff0900720c */ /* 0x000fda0003f06300 */
[----:B------:R-:W-:Y:S05]  /*0110*/  @!P0 EXIT ;  /* 0x000000000000894d */ /* 0x000fea0003800000 */
[C---:B------:R-:W-:Y:S01]  /*0120*/  IMAD.WIDE.U32 R8, R0.reuse, R6, RZ ;  /* 0x0000000600087225 */ /* 0x040fe200078e00ff */
[----:B------:R-:W0:Y:S03]  /*0130*/  LDCU.64 UR4, c[0x0][0x390] ;  /* 0x00007200ff0477ac */ /* 0x000e260008000a00 */
[----:B------:R-:W-:Y:S01]  /*0140*/  IMAD R4, R0, R7, R9 ;  /* 0x0000000700047224 */ /* 0x000fe200078e0209 */
[----:B------:R-:W1:Y:S01]  /*0150*/  LDCU.64 UR10, c[0x0][0x358] ;  /* 0x00006b00ff0a77ac */ /* 0x000e620008000a00 */
[----:B------:R-:W-:-:S03]  /*0160*/  IMAD.SHL.U32 R6, R8, 0x800, RZ ;  /* 0x0000080008067824 */ /* 0x000fc600078e00ff */
[----:B------:R-:W-:-:S03]  /*0170*/  SHF.L.U64.HI R7, R8, 0xb, R4 ;  /* 0x0000000b08077819 */ /* 0x000fc60000010204 */
[----:B------:R-:W-:-:S03]  /*0180*/  IMAD.WIDE.U32 R6, R3, UR6, R6 ;  /* 0x0000000603067c25 */ /* 0x000fc6000f8e0006 */
[----:B------:R-:W-:-:S04]  /*0190*/  IADD3 R5, P0, PT, R6, R5, RZ ;  /* 0x0000000506057210 */ /* 0x000fc80007f1e0ff */
[----:B0-----:R-:W-:Y:S01]  /*01a0*/  LEA R3, P1, R5, UR4, 0x2 ;  /* 0x0000000405037c11 */ /* 0x001fe2000f8210ff */
[----:B------:R-:W-:Y:S01]  /*01b0*/  IMAD.X R6, RZ, RZ, R7, P0 ;  /* 0x000000ffff067224 */ /* 0x000fe200000e0607 */
[----:B------:R-:W-:Y:S02]  /*01c0*/  UMOV UR4, URZ ;  /* 0x000000ff00047c82 */ /* 0x000fe40008000000 */
[----:B------:R-:W-:Y:S02]  /*01d0*/  IADD3 R3, P0, PT, R3, 0x2000, RZ ;  /* 0x0000200003037810 */ /* 0x000fe40007f1e0ff */
[----:B------:R-:W-:Y:S01]  /*01e0*/  LEA.HI.X R5, R5, UR5, R6, 0x2, P1 ;  /* 0x0000000505057c11 */ /* 0x000fe200088f1406 */
[----:B------:R-:W-:-:S04]  /*01f0*/  UMOV UR5, URZ ;  /* 0x000000ff00057c82 */ /* 0x000fc80008000000 */
[----:B-1----:R-:W-:-:S07]  /*0200*/  IMAD.X R5, RZ, RZ, R5, P0 ;  /* 0x000000ffff057224 */ /* 0x002fce00000e0605 */
.L_x_33:
[----:B------:R-:W0:Y:S01]  /*0210*/  LDC.64 R10, c[0x0][0x380] ;  /* 0x0000e000ff0a7b82 */ /* 0x000e220000000a00 */
[----:B------:R-:W-:-:S04]  /*0220*/  IADD3 R7, P0, PT, R8, UR4, RZ ;  /* 0x0000000408077c10 */ /* 0x000fc8000ff1e0ff */
[----:B------:R-:W-:Y:S02]  /*0230*/  IADD3.X R12, PT, PT, R4, UR5, RZ, P0, !PT ;  /* 0x00000005040c7c10 */ /* 0x000fe400087fe4ff */
[----:B0-----:R-:W-:-:S04]  /*0240*/  LEA R6, P0, R7, R10, 0x3 ;  /* 0x0000000a07067211 */ /* 0x001fc800078018ff */
[----:B------:R-:W-:-:S06]  /*0250*/  LEA.HI.X R7, R7, R11, R12, 0x3, P0 ;  /* 0x0000000b07077211 */ /* 0x000fcc00000f1c0c */
[----:B--2---:R-:W2:Y:S02]  /*0260*/  LDG.E.64 R6, desc[UR10][R6.64] ;  /* 0x0000000a06067981 */ /* 0x004ea4000c1e1b00 */
[----:B--2---:R-:W-:-:S04]  /*0270*/  ISETP.GT.U32.AND P0, PT, R6, -0x1, PT ;  /* 0xffffffff0600780c */ /* 0x004fc80003f04070 */
[----:B------:R-:W-:-:S13]  /*0280*/  ISETP.GT.AND.EX P0, PT, R7, -0x1, PT, P0 ;  /* 0xffffffff0700780c */ /* 0x000fda0003f04300 */
[----:B-1-3--:R-:W-:Y:S05]  /*0290*/  @!P0 BRA `(.L_x_16) ;  /* 0x0000001c00348947 */ /* 0x00afea0003800000 */
[----:B------:R-:W0:Y:S01]  /*02a0*/  LDCU.64 UR6, c[0x0][0x3b0] ;  /* 0x00007600ff0677ac */ /* 0x000e220008000a00 */
[----:B------:R-:W-:Y:S02]  /*02b0*/  IMAD.MOV.U32 R13, RZ, RZ, RZ ;  /* 0x000000ffff0d7224 */ /* 0x000fe400078e00ff */
[----:B------:R-:W-:Y:S02]  /*02c0*/  IMAD.MOV.U32 R15, RZ, RZ, RZ ;  /* 0x000000ffff0f7224 */ /* 0x000fe400078e00ff */
[----:B------:R-:W-:Y:S01]  /*02d0*/  IMAD.MOV.U32 R24, RZ, RZ, 0x3f800000 ;  /* 0x3f800000ff187424 */ /* 0x000fe200078e00ff */
[----:B0-----:R-:W-:-:S04]  /*02e0*/  UISETP.NE.U32.AND UP0, UPT, UR6, 0x1, UPT ;  /* 0x000000010600788c */ /* 0x001fc8000bf05070 */
[----:B------:R-:W-:-:S09]  /*02f0*/  UISETP.NE.AND.EX UP0, UPT, UR7, URZ, UPT, UP0 ;  /* 0x000000ff0700728c */ /* 0x000fd2000bf05300 */
[----:B------:R-:W-:Y:S05]  /*0300*/  BRA.U !UP0, `(.L_x_17) ;  /* 0x0000000d08e87547 */ /* 0x000fea000b800000 */
[C---:B------:R-:W-:Y:S01]  /*0310*/  LEA R10, P0, R8.reuse, R10, 0x3 ;  /* 0x0000000a080a7211 */ /* 0x040fe200078018ff */
[----:B------:R-:W-:Y:S01]  /*0320*/  IMAD.MOV.U32 R25, RZ, RZ, RZ ;  /* 0x000000ffff197224 */ /* 0x000fe200078e00ff */
[----:B------:R-:W-:Y:S01]  /*0330*/  ULOP3.LUT UR6, UR6, 0xfffffffe, URZ, 0xc0, !UPT ;  /* 0xfffffffe06067892 */ /* 0x000fe2000f8ec0ff */
[----:B------:R-:W-:Y:S01]  /*0340*/  IMAD.MOV.U32 R26, RZ, RZ, RZ ;  /* 0x000000ffff1a7224 */ /* 0x000fe200078e00ff */
[----:B------:R-:W-:Y:S01]  /*0350*/  LEA.HI.X R11, R8, R11, R4, 0x3, P0 ;  /* 0x0000000b080b7211 */ /* 0x000fe200000f1c04 */
[----:B------:R-:W-:Y:S01]  /*0360*/  IMAD.MOV.U32 R24, RZ, RZ, 0x3f800000 ;  /* 0x3f800000ff187424 */ /* 0x000fe200078e00ff */
[----:B------:R-:W-:Y:S01]  /*0370*/  IADD3 R10, P0, PT, R10, 0x8, RZ ;  /* 0x000000080a0a7810 */ /* 0x000fe20007f1e0ff */
[----:B------:R-:W-:Y:S01]  /*0380*/  IMAD.MOV.U32 R12, RZ, RZ, R3 ;  /* 0x000000ffff0c7224 */ /* 0x000fe200078e0003 */
[----:B------:R-:W-:Y:S01]  /*0390*/  ULOP3.LUT UR7, UR7, 0x7fffffff, URZ, 0xc0, !UPT ;  /* 0x7fffffff07077892 */ /* 0x000fe2000f8ec0ff */
[----:B------:R-:W-:Y:S01]  /*03a0*/  IMAD.MOV.U32 R13, RZ, RZ, R5 ;  /* 0x000000ffff0d7224 */ /* 0x000fe200078e0005 */
[----:B------:R-:W-:Y:S01]  /*03b0*/  UMOV UR8, UR4 ;  /* 0x0000000400087c82 */ /* 0x000fe20008000000 */
[----:B------:R-:W-:Y:S01]  /*03c0*/  IMAD.X R11, RZ, RZ, R11, P0 ;  /* 0x000000ffff0b7224 */ /* 0x000fe200000e060b */
[----:B------:R-:W-:-:S08]  /*03d0*/  UMOV UR9, UR5 ;  /* 0x0000000500097c82 */ /* 0x000fd00008000000 */
.L_x_26:
[----:B0-2---:R-:W2:Y:S01]  /*03e0*/  LDG.E R14, desc[UR10][R10.64+-0x4] ;  /* 0xfffffc0a0a0e7981 */ /* 0x005ea2000c1e1900 */
[----:B------:R-:W-:Y:S02]  /*03f0*/  ISETP.EQ.U32.AND P1, PT, RZ, UR8, PT ;  /* 0x00000008ff007c0c */ /* 0x000fe4000bf22070 */
[----:B--2---:R-:W-:-:S04]  /*0400*/  ISETP.GE.AND P0, PT, R14, RZ, PT ;  /* 0x000000ff0e00720c */ /* 0x004fc80003f06270 */
[----:B------:R-:W-:-:S13]  /*0410*/  ISETP.EQ.OR.EX P0, PT, RZ, UR9, !P0, P1 ;  /* 0x00000009ff007c0c */ /* 0x000fda000c702710 */
[----:B-1----:R-:W-:Y:S05]  /*0420*/  @P0 BRA `(.L_x_18) ;  /* 0x0000000400a80947 */ /* 0x002fea0003800000 */
[----:B------:R-:W2:Y:S01]  /*0430*/  LDG.E R18, desc[UR10][R12.64+-0x2000] ;  /* 0xffe0000a0c127981 */ /* 0x000ea2000c1e1900 */
[----:B------:R-:W-:Y:S01]  /*0440*/  UMOV UR14, 0x24dd2f1a ;  /* 0x24dd2f1a000e7882 */ /* 0x000fe20000000000 */
[----:B------:R-:W-:Y:S01]  /*0450*/  UMOV UR15, 0x3fe4f922 ;  /* 0x3fe4f922000f7882 */ /* 0x000fe20000000000 */
[----:B------:R-:W-:Y:S01]  /*0460*/  BSSY.RECONVERGENT B0, `(.L_x_19) ;  /* 0x0000063000007945 */ /* 0x000fe20003800200 */
[----:B--2---:R-:W0:Y:S02]  /*0470*/  F2F.F64.F32 R14, R18 ;  /* 0x00000012000e7310 */ /* 0x004e240000201800 */
[----:B0-----:R-:W-:-:S10]  /*0480*/  DMUL R14, R14, 0.5 ;  /* 0x3fe000000e0e7828 */ /* 0x001fd40000000000 */
[----:B------:R-:W-:Y:S01]  /*0490*/  LOP3.LUT R17, R15, 0x7fffffff, RZ, 0xc0, !PT ;  /* 0x7fffffff0f117812 */ /* 0x000fe200078ec0ff */
[----:B------:R-:W-:-:S06]  /*04a0*/  IMAD.MOV.U32 R16, RZ, RZ, R14 ;  /* 0x000000ffff107224 */ /* 0x000fcc00078e000e */
[----:B------:R-:W-:-:S14]  /*04b0*/  DSETP.GE.AND P0, PT, R16, UR14, PT ;  /* 0x0000000e10007e2a */ /* 0x000fdc000bf06000 */
[----:B------:R-:W-:Y:S05]  /*04c0*/  @!P0 BRA `(.L_x_20) ;  /* 0x0000000000e48947 */ /* 0x000fea0003800000 */
[----:B------:R-:W-:Y:S01]  /*04d0*/  DADD R22, R16, R16 ;  /* 0x0000000010167229 */ /* 0x000fe20000000010 */
[----:B------:R-:W-:Y:S01]  /*04e0*/  UMOV UR14, 0xfefa39ef ;  /* 0xfefa39ef000e7882 */ /* 0x000fe20000000000 */
[----:B------:R-:W-:Y:S01]  /*04f0*/  UMOV UR15, 0x3fe62e42 ;  /* 0x3fe62e42000f7882 */ /* 0x000fe20000000000 */
[----:B------:R-:W-:Y:S01]  /*0500*/  IMAD.MOV.U32 R20, RZ, RZ, -0x7649667 ;  /* 0xf89b6999ff147424 */ /* 0x000fe200078e00ff */
[----:B------:R-:W-:Y:S01]  /*0510*/  ISETP.GT.U32.AND P0, PT, R17, 0x40330fc1, PT ;  /* 0x40330fc11100780c */ /* 0x000fe20003f04070 */
[----:B------:R-:W-:Y:S01]  /*0520*/  IMAD.MOV.U32 R21, RZ, RZ, 0x3e928a27 ;  /* 0x3e928a27ff157424 */ /* 0x000fe200078e00ff */
[----:B------:R-:W0:Y:S02]  /*0530*/  F2F.F32.F64 R14, R22 ;  /* 0x00000016000e7310 */ /* 0x000e240000301000 */
[----:B0-----:R-:W-:-:S06]  /*0540*/  FMUL R14, R14, 1.4426950216293334961 ;  /* 0x3fb8aa3b0e0e7820 */ /* 0x001fcc0000400000 */
[----:B------:R-:W0:Y:S08]  /*0550*/  FRND R14, R14 ;  /* 0x0000000e000e7307 */ /* 0x000e300000201000 */
[----:B0-----:R0:W1:Y:S08]  /*0560*/  F2F.F64.F32 R18, R14 ;  /* 0x0000000e00127310 */ /* 0x0010700000201800 */
[----:B0-----:R-:W0:Y:S01]  /*0570*/  MUFU.EX2 R14, R14 ;  /* 0x0000000e000e7308 */ /* 0x001e220000000800 */
[----:B-1----:R-:W-:Y:S01]  /*0580*/  DFMA R18, R18, -UR14, R22 ;  /* 0x8000000e12127c2b */ /* 0x002fe20008000016 */
[----:B------:R-:W-:Y:S01]  /*0590*/  UMOV UR14, 0xa4741b81 ;  /* 0xa4741b81000e7882 */ /* 0x000fe20000000000 */
[----:B------:R-:W-:-:S06]  /*05a0*/  UMOV UR15, 0x3e5ae904 ;  /* 0x3e5ae904000f7882 */ /* 0x000fcc0000000000 */
[----:B------:R-:W-:Y:S01]  /*05b0*/  DFMA R20, R18, UR14, R20 ;  /* 0x0000000e12147c2b */ /* 0x000fe20008000014 */
[----:B------:R-:W-:Y:S01]  /*05c0*/  UMOV UR14, 0x15ff7e07 ;  /* 0x15ff7e07000e7882 */ /* 0x000fe20000000000 */
[----:B------:R-:W-:-:S06]  /*05d0*/  UMOV UR15, 0x3ec71de7 ;  /* 0x3ec71de7000f7882 */ /* 0x000fcc0000000000 */
[----:B------:R-:W-:Y:S01]  /*05e0*/  DFMA R20, R18, R20, UR14 ;  /* 0x0000000e12147e2b */ /* 0x000fe20008000014 */
        /* <DEDUP_REMOVED lines=20> */
[C---:B------:R-:W-:Y:S02]  /*0730*/  DFMA R22, R18.reuse, R20, UR14 ;  /* 0x0000000e12167e2b */ /* 0x040fe40008000014 */
[----:B0-----:R-:W0:Y:S06]  /*0740*/  F2F.F64.F32 R20, R14 ;  /* 0x0000000e00147310 */ /* 0x001e2c0000201800 */
[----:B------:R-:W-:-:S08]  /*0750*/  DMUL R22, R18, R22 ;  /* 0x0000001612167228 */ /* 0x000fd00000000000 */
[----:B------:R-:W-:Y:S02]  /*0760*/  DFMA R22, R18, R22, R18 ;  /* 0x000000161216722b */ /* 0x000fe40000000012 */
[----:B0-----:R-:W-:-:S08]  /*0770*/  DADD R18, -R20, 1 ;  /* 0x3ff0000014127429 */ /* 0x001fd00000000100 */
[----:B------:R-:W-:Y:S01]  /*0780*/  DFMA R22, -R22, R20, R18 ;  /* 0x000000141616722b */ /* 0x000fe20000000112 */
[----:B------:R-:W-:-:S07]  /*0790*/  IMAD.MOV.U32 R18, RZ, RZ, RZ ;  /* 0x000000ffff127224 */ /* 0x000fce00078e00ff */
[----:B------:R-:W-:-:S06]  /*07a0*/  DADD R22, -R22, 2 ;  /* 0x4000000016167429 */ /* 0x000fcc0000000100 */
[----:B------:R-:W0:Y:S02]  /*07b0*/  MUFU.RCP64H R19, R23 ;  /* 0x0000001700137308 */ /* 0x000e240000001800 */
[----:B0-----:R-:W-:-:S08]  /*07c0*/  DFMA R20, -R22, R18, 1 ;  /* 0x3ff000001614742b */ /* 0x001fd00000000112 */
[----:B------:R-:W-:-:S08]  /*07d0*/  DFMA R20, R20, R20, R20 ;  /* 0x000000141414722b */ /* 0x000fd00000000014 */
[----:B------:R-:W-:Y:S01]  /*07e0*/  DFMA R20, R18, R20, R18 ;  /* 0x000000141214722b */ /* 0x000fe20000000012 */
[----:B------:R-:W-:Y:S02]  /*07f0*/  IMAD.MOV.U32 R18, RZ, RZ, 0x0 ;  /* 0x00000000ff127424 */ /* 0x000fe400078e00ff */
[----:B------:R-:W-:-:S06]  /*0800*/  IMAD.MOV.U32 R19, RZ, RZ, 0x40000000 ;  /* 0x40000000ff137424 */ /* 0x000fcc00078e00ff */
[----:B------:R-:W-:-:S10]  /*0810*/  DFMA R18, R20, -R18, 1 ;  /* 0x3ff000001412742b */ /* 0x000fd40000000812 */
[----:B------:R-:W-:Y:S02]  /*0820*/  FSEL R17, R19, 1.875, !P0 ;  /* 0x3ff0000013117808 */ /* 0x000fe40004000000 */
[----:B------:R-:W-:Y:S02]  /*0830*/  FSEL R14, R18, RZ, !P0 ;  /* 0x000000ff120e7208 */ /* 0x000fe40004000000 */
[----:B------:R-:W-:Y:S01]  /*0840*/  LOP3.LUT R15, R17, 0x80000000, R15, 0xb8, !PT ;  /* 0x80000000110f7812 */ /* 0x000fe200078eb80f */
[----:B------:R-:W-:Y:S06]  /*0850*/  BRA `(.L_x_21) ;  /* 0x00000000008c7947 */ /* 0x000fec0003800000 */
.L_x_20:
[----:B------:R-:W-:Y:S01]  /*0860*/  DMUL R18, R14, R14 ;  /* 0x0000000e0e127228 */ /* 0x000fe20000000000 */
[----:B------:R-:W-:Y:S01]  /*0870*/  IMAD.MOV.U32 R16, RZ, RZ, 0x420afc3d ;  /* 0x420afc3dff107424 */ /* 0x000fe200078e00ff */
[----:B------:R-:W-:Y:S01]  /*0880*/  UMOV UR14, 0xe2f5e964 ;  /* 0xe2f5e964000e7882 */ /* 0x000fe20000000000 */
[----:B------:R-:W-:Y:S01]  /*0890*/  IMAD.MOV.U32 R17, RZ, RZ, 0x3f14359f ;  /* 0x3f14359fff117424 */ /* 0x000fe200078e00ff */
[----:B------:R-:W-:-:S05]  /*08a0*/  UMOV UR15, 0x3ef0bc46 ;  /* 0x3ef0bc46000f7882 */ /* 0x000fca0000000000 */
[----:B------:R-:W-:Y:S01]  /*08b0*/  DFMA R16, R18, -UR14, R16 ;  /* 0x8000000e12107c2b */ /* 0x000fe20008000010 */
[----:B------:R-:W-:Y:S01]  /*08c0*/  UMOV UR14, 0x728c5d84 ;  /* 0x728c5d84000e7882 */ /* 0x000fe20000000000 */
[----:B------:R-:W-:-:S06]  /*08d0*/  UMOV UR15, 0x3f2df9f0 ;  /* 0x3f2df9f0000f7882 */ /* 0x000fcc0000000000 */
[----:B------:R-:W-:Y:S01]  /*08e0*/  DFMA R16, R18, R16, -UR14 ;  /* 0x8000000e12107e2b */ /* 0x000fe20008000010 */
[----:B------:R-:W-:Y:S01]  /*08f0*/  UMOV UR14, 0xcec4f033 ;  /* 0xcec4f033000e7882 */ /* 0x000fe20000000000 */
[----:B------:R-:W-:-:S06]  /*0900*/  UMOV UR15, 0x3f4337d1 ;  /* 0x3f4337d1000f7882 */ /* 0x000fcc0000000000 */
[----:B------:R-:W-:Y:S01]  /*0910*/  DFMA R16, R18, R16, UR14 ;  /* 0x0000000e12107e2b */ /* 0x000fe20008000010 */
        /* <DEDUP_REMOVED lines=20> */
[----:B------:R-:W-:-:S08]  /*0a60*/  DFMA R16, R18, R16, -UR14 ;  /* 0x8000000e12107e2b */ /* 0x000fd00008000010 */
[----:B------:R-:W-:-:S08]  /*0a70*/  DFMA R16, R18, R16, RZ ;  /* 0x000000101210722b */ /* 0x000fd000000000ff */
[----:B------:R-:W-:-:S11]  /*0a80*/  DFMA R14, R14, R16, R14 ;  /* 0x000000100e0e722b */ /* 0x000fd6000000000e */
.L_x_21:
[----:B------:R-:W-:Y:S05]  /*0a90*/  BSYNC.RECONVERGENT B0 ;  /* 0x0000000000007941 */ /* 0x000fea0003800200 */
.L_x_19:
[----:B------:R-:W0:Y:S02]  /*0aa0*/  F2F.F64.F32 R16, R24 ;  /* 0x0000001800107310 */ /* 0x000e240000201800 */
[----:B0-----:R-:W-:-:S06]  /*0ab0*/  DMUL R14, R16, R14 ;  /* 0x0000000e100e7228 */ /* 0x001fcc0000000000 */
[----:B------:R0:W1:Y:S05]  /*0ac0*/  F2F.F32.F64 R24, R14 ;  /* 0x0000000e00187310 */ /* 0x00006a0000301000 */
.L_x_18:
[----:B0-----:R-:W2:Y:S01]  /*0ad0*/  LDG.E R15, desc[UR10][R10.64+0x4] ;  /* 0x0000040a0a0f7981 */ /* 0x001ea2000c1e1900 */
[----:B------:R-:W-:-:S04]  /*0ae0*/  IADD3 R14, P2, PT, R25, 0x1, RZ ;  /* 0x00000001190e7810 */ /* 0x000fc80007f5e0ff */
[----:B------:R-:W-:Y:S01]  /*0af0*/  ISETP.EQ.U32.AND P1, PT, R14, UR4, PT ;  /* 0x000000040e007c0c */ /* 0x000fe2000bf22070 */
[----:B------:R-:W-:Y:S01]  /*0b00*/  IMAD.X R14, RZ, RZ, R26, P2 ;  /* 0x000000ffff0e7224 */ /* 0x000fe200010e061a */
[----:B--2---:R-:W-:-:S04]  /*0b10*/  ISETP.GE.AND P0, PT, R15, RZ, PT ;  /* 0x000000ff0f00720c */ /* 0x004fc80003f06270 */
[----:B------:R-:W-:-:S13]  /*0b20*/  ISETP.EQ.OR.EX P0, PT, R14, UR5, !P0, P1 ;  /* 0x000000050e007c0c */ /* 0x000fda000c702710 */
[----:B------:R-:W-:Y:S05]  /*0b30*/  @P0 BRA `(.L_x_22) ;  /* 0x0000000400a80947 */ /* 0x000fea0003800000 */
        /* <DEDUP_REMOVED lines=19> */
[----:B0-----:R0:W2:Y:S08]  /*0c70*/  F2F.F64.F32 R22, R14 ;  /* 0x0000000e00167310 */ /* 0x0010b00000201800 */
[----:B0-----:R-:W0:Y:S01]  /*0c80*/  MUFU.EX2 R14, R14 ;  /* 0x0000000e000e7308 */ /* 0x001e220000000800 */
[----:B--2---:R-:W-:Y:S01]  /*0c90*/  DFMA R22, R22, -UR14, R20 ;  /* 0x8000000e16167c2b */ /* 0x004fe20008000014 */
        /* <DEDUP_REMOVED lines=45> */
.L_x_24:
        /* <DEDUP_REMOVED lines=35> */
.L_x_25:
[----:B------:R-:W-:Y:S05]  /*11a0*/  BSYNC.RECONVERGENT B0 ;  /* 0x0000000000007941 */ /* 0x000fea0003800200 */
.L_x_23:
[----:B-1----:R-:W0:Y:S02]  /*11b0*/  F2F.F64.F32 R16, R24 ;  /* 0x0000001800107310 */ /* 0x002e240000201800 */
[----:B0-----:R-:W-:-:S06]  /*11c0*/  DMUL R14, R16, R14 ;  /* 0x0000000e100e7228 */ /* 0x001fcc0000000000 */
[----:B------:R0:W2:Y:S05]  /*11d0*/  F2F.F32.F64 R24, R14 ;  /* 0x0000000e00187310 */ /* 0x0000aa0000301000 */
.L_x_22:
[----:B------:R-:W-:Y:S01]  /*11e0*/  IADD3 R25, P0, PT, R25, 0x2, RZ ;  /* 0x0000000219197810 */ /* 0x000fe20007f1e0ff */
[----:B------:R-:W-:Y:S01]  /*11f0*/  UIADD3 UR8, UP0, UPT, UR8, -0x2, URZ ;  /* 0xfffffffe08087890 */ /* 0x000fe2000ff1e0ff */
[----:B------:R-:W-:Y:S02]  /*1200*/  IADD3 R10, P1, PT, R10, 0x10, RZ ;  /* 0x000000100a0a7810 */ /* 0x000fe40007f3e0ff */
[----:B------:R-:W-:Y:S01]  /*1210*/  IADD3.X R26, PT, PT, RZ, R26, RZ, P0, !PT ;  /* 0x0000001aff1a7210 */ /* 0x000fe200007fe4ff */
[----:B------:R-:W-:Y:S01]  /*1220*/  UIADD3.X UR9, UPT, UPT, UR9, -0x1, URZ, UP0, !UPT ;  /* 0xffffffff09097890 */ /* 0x000fe200087fe4ff */
[----:B------:R-:W-:Y:S01]  /*1230*/  ISETP.NE.U32.AND P0, PT, R25, UR6, PT ;  /* 0x0000000619007c0c */ /* 0x000fe2000bf05070 */
[----:B------:R-:W-:Y:S01]  /*1240*/  IMAD.X R11, RZ, RZ, R11, P1 ;  /* 0x000000ffff0b7224 */ /* 0x000fe200008e060b */
[----:B------:R-:W-:Y:S02]  /*1250*/  IADD3 R12, P2, PT, R12, 0x4000, RZ ;  /* 0x000040000c0c7810 */ /* 0x000fe40007f5e0ff */
[----:B------:R-:W-:-:S03]  /*1260*/  ISETP.NE.AND.EX P0, PT, R26, UR7, PT, P0 ;  /* 0x000000071a007c0c */ /* 0x000fc6000bf05300 */
[----:B------:R-:W-:-:S10]  /*1270*/  IMAD.X R13, RZ, RZ, R13, P2 ;  /* 0x000000ffff0d7224 */ /* 0x000fd400010e060d */
[----:B------:R-:W-:Y:S05]  /*1280*/  @P0 BRA `(.L_x_26) ;  /* 0xfffffff000540947 */ /* 0x000fea000383ffff */
[----:B------:R-:W-:Y:S02]  /*1290*/  IMAD.U32 R13, RZ, RZ, UR6 ;  /* 0x00000006ff0d7e24 */ /* 0x000fe4000f8e00ff */
[----:B0-----:R-:W-:-:S07]  /*12a0*/  IMAD.U32 R15, RZ, RZ, UR7 ;  /* 0x00000007ff0f7e24 */ /* 0x001fce000f8e00ff */
.L_x_17:
[----:B------:R-:W0:Y:S02]  /*12b0*/  LDCU UR6, c[0x0][0x3b0] ;  /* 0x00007600ff0677ac */ /* 0x000e240008000800 */
[----:B0-----:R-:W-:-:S04]  /*12c0*/  ULOP3.LUT UR6, UR6, 0x1, URZ, 0xc0, !UPT ;  /* 0x0000000106067892 */ /* 0x001fc8000f8ec0ff */
[----:B------:R-:W-:-:S04]  /*12d0*/  UISETP.NE.U32.AND UP0, UPT, UR6, 0x1, UPT ;  /* 0x000000010600788c */ /* 0x000fc8000bf05070 */
[----:B------:R-:W-:-:S09]  /*12e0*/  UISETP.NE.U32.AND.EX UP0, UPT, URZ, URZ, UPT, UP0 ;  /* 0x000000ffff00728c */ /* 0x000fd2000bf05100 */
[----:B------:R-:W-:Y:S05]  /*12f0*/  BRA.U UP0, `(.L_x_27) ;  /* 0x0000000500e47547 */ /* 0x000fea000b800000 */
[----:B------:R-:W0:Y:S01]  /*1300*/  LDC.64 R10, c[0x0][0x380] ;  /* 0x0000e000ff0a7b82 */ /* 0x000e220000000a00 */
[----:B------:R-:W-:-:S05]  /*1310*/  IADD3 R17, P0, PT, R13, R8, RZ ;  /* 0x000000080d117210 */ /* 0x000fca0007f1e0ff */
[----:B------:R-:W-:Y:S01]  /*1320*/  IMAD.X R12, R15, 0x1, R4, P0 ;  /* 0x000000010f0c7824 */ /* 0x000fe200000e0604 */
[----:B0-----:R-:W-:-:S04]  /*1330*/  LEA R10, P0, R17, R10, 0x3 ;  /* 0x0000000a110a7211 */ /* 0x001fc800078018ff */
[----:B------:R-:W-:-:S05]  /*1340*/  LEA.HI.X R11, R17, R11, R12, 0x3, P0 ;  /* 0x0000000b110b7211 */ /* 0x000fca00000f1c0c */
[----:B------:R-:W3:Y:S01]  /*1350*/  LDG.E R10, desc[UR10][R10.64+0x4] ;  /* 0x0000040a0a0a7981 */ /* 0x000ee2000c1e1900 */
[----:B------:R-:W-:Y:S02]  /*1360*/  ISETP.EQ.U32.AND P1, PT, R13, UR4, PT ;  /* 0x000000040d007c0c */ /* 0x000fe4000bf22070 */
[----:B---3--:R-:W-:-:S04]  /*1370*/  ISETP.GE.AND P0, PT, R10, RZ, PT ;  /* 0x000000ff0a00720c */ /* 0x008fc80003f06270 */
[----:B------:R-:W-:-:S13]  /*1380*/  ISETP.EQ.OR.EX P0, PT, R15, UR5, !P0, P1 ;  /* 0x000000050f007c0c */ /* 0x000fda000c702710 */
[----:B------:R-:W-:Y:S05]  /*1390*/  @P0 BRA `(.L_x_27) ;  /* 0x0000000400bc0947 */ /* 0x000fea0003800000 */
[----:B------:R-:W0:Y:S01]  /*13a0*/  LDCU.64 UR6, c[0x0][0x390] ;  /* 0x00007200ff0677ac */ /* 0x000e220008000a00 */
[----:B------:R-:W-:-:S04]  /*13b0*/  LEA R10, P0, R17, R2, 0xb ;  /* 0x00000002110a7211 */ /* 0x000fc800078058ff */
[----:B------:R-:W-:Y:S02]  /*13c0*/  LEA.HI.X R11, R17, RZ, R12, 0xb, P0 ;  /* 0x000000ff110b7211 */ /* 0x000fe400000f5c0c */
[----:B0-----:R-:W-:-:S04]  /*13d0*/  LEA R14, P0, R10, UR6, 0x2 ;  /* 0x000000060a0e7c11 */ /* 0x001fc8000f8010ff */
[----:B------:R-:W-:-:S05]  /*13e0*/  LEA.HI.X R15, R10, UR7, R11, 0x2, P0 ;  /* 0x000000070a0f7c11 */ /* 0x000fca00080f140b */
[----:B------:R-:W3:Y:S01]  /*13f0*/  LDG.E R14, desc[UR10][R14.64] ;  /* 0x0000000a0e0e7981 */ /* 0x000ee2000c1e1900 */
[----:B------:R-:W-:Y:S01]  /*1400*/  UMOV UR6, 0x24dd2f1a ;  /* 0x24dd2f1a00067882 */ /* 0x000fe20000000000 */
[----:B------:R-:W-:Y:S01]  /*1410*/  UMOV UR7, 0x3fe4f922 ;  /* 0x3fe4f92200077882 */ /* 0x000fe20000000000 */
[----:B------:R-:W-:Y:S01]  /*1420*/  BSSY.RECONVERGENT B0, `(.L_x_28) ;  /* 0x0000063000007945 */ /* 0x000fe20003800200 */
[----:B---3--:R-:W0:Y:S02]  /*1430*/  F2F.F64.F32 R10, R14 ;  /* 0x0000000e000a7310 */ /* 0x008e240000201800 */
        /* <DEDUP_REMOVED lines=14> */
[----:B0-----:R0:W3:Y:S08]  /*1520*/  F2F.F64.F32 R14, R10 ;  /* 0x0000000a000e7310 */ /* 0x0010f00000201800 */
[----:B0-----:R-:W0:Y:S01]  /*1530*/  MUFU.EX2 R10, R10 ;  /* 0x0000000a000a7308 */ /* 0x001e220000000800 */
[----:B---3--:R-:W-:Y:S01]  /*1540*/  DFMA R14, R14, -UR6, R16 ;  /* 0x800000060e0e7c2b */ /* 0x008fe20008000010 */
[----:B------:R-:W-:Y:S01]  /*1550*/  UMOV UR6, 0xa4741b81 ;  /* 0xa4741b8100067882 */ /* 0x000fe20000000000 */
[----:B------:R-:W-:-:S06]  /*1560*/  UMOV UR7, 0x3e5ae904 ;  /* 0x3e5ae90400077882 */ /* 0x000fcc0000000000 */
[C---:B------:R-:W-:Y:S01]  /*1570*/  DFMA R18, R14.reuse, UR6, R18 ;  /* 0x000000060e127c2b */ /* 0x040fe20008000012 */
[----:B------:R-:W-:Y:S01]  /*1580*/  UMOV UR6, 0x15ff7e07 ;  /* 0x15ff7e0700067882 */ /* 0x000fe20000000000 */
[----:B------:R-:W-:Y:S01]  /*1590*/  UMOV UR7, 0x3ec71de7 ;  /* 0x3ec71de700077882 */ /* 0x000fe20000000000 */
[----:B0-----:R-:W0:Y:S05]  /*15a0*/  F2F.F64.F32 R16, R10 ;  /* 0x0000000a00107310 */ /* 0x001e2a0000201800 */
        /* <DEDUP_REMOVED lines=21> */
[----:B------:R-:W-:-:S08]  /*1700*/  DFMA R18, R14, R18, UR6 ;  /* 0x000000060e127e2b */ /* 0x000fd00008000012 */
[----:B------:R-:W-:Y:S02]  /*1710*/  DMUL R20, R14, R18 ;  /* 0x000000120e147228 */ /* 0x000fe40000000000 */
[----:B0-----:R-:W-:-:S06]  /*1720*/  DADD R18, -R16, 1 ;  /* 0x3ff0000010127429 */ /* 0x001fcc0000000100 */
[----:B------:R-:W-:Y:S01]  /*1730*/  DFMA R20, R14, R20, R14 ;  /* 0x000000140e14722b */ /* 0x000fe2000000000e */
[----:B------:R-:W-:-:S07]  /*1740*/  IMAD.MOV.U32 R14, RZ, RZ, RZ ;  /* 0x000000ffff0e7224 */ /* 0x000fce00078e00ff */
[----:B------:R-:W-:-:S08]  /*1750*/  DFMA R18, -R20, R16, R18 ;  /* 0x000000101412722b */ /* 0x000fd00000000112 */
        /* <DEDUP_REMOVED lines=12> */
.L_x_29:
        /* <DEDUP_REMOVED lines=35> */
.L_x_30:
[----:B------:R-:W-:Y:S05]  /*1a50*/  BSYNC.RECONVERGENT B0 ;  /* 0x0000000000007941 */ /* 0x000fea0003800200 */
.L_x_28:
[----:B-12---:R-:W0:Y:S02]  /*1a60*/  F2F.F64.F32 R24, R24 ;  /* 0x0000001800187310 */ /* 0x006e240000201800 */
[----:B0-----:R-:W-:-:S06]  /*1a70*/  DMUL R10, R24, R10 ;  /* 0x0000000a180a7228 */ /* 0x001fcc0000000000 */
[----:B------:R0:W3:Y:S05]  /*1a80*/  F2F.F32.F64 R24, R10 ;  /* 0x0000000a00187310 */ /* 0x0000ea0000301000 */
.L_x_27:
[----:B------:R-:W4:Y:S01]  /*1a90*/  LDCU.64 UR6, c[0x0][0x3b8] ;  /* 0x00007700ff0677ac */ /* 0x000f220008000a00 */
[----:B------:R-:W5:Y:S01]  /*1aa0*/  LDC.64 R12, c[0x0][0x388] ;  /* 0x0000e200ff0c7b82 */ /* 0x000f620000000a00 */
[----:B----4-:R-:W-:Y:S02]  /*1ab0*/  IMAD R7, R7, UR6, RZ ;  /* 0x0000000607077c24 */ /* 0x010fe4000f8e02ff */
[----:B0-----:R-:W-:-:S04]  /*1ac0*/  IMAD.WIDE.U32 R10, R6, UR6, RZ ;  /* 0x00000006060a7c25 */ /* 0x001fc8000f8e00ff */
[----:B------:R-:W-:Y:S01]  /*1ad0*/  IMAD R7, R6, UR7, R7 ;  /* 0x0000000706077c24 */ /* 0x000fe2000f8e0207 */
[----:B-----5:R-:W-:-:S03]  /*1ae0*/  LEA R12, P0, R10, R12, 0x3 ;  /* 0x0000000c0a0c7211 */ /* 0x020fc600078018ff */
[----:B------:R-:W-:-:S05]  /*1af0*/  IMAD.IADD R19, R11, 0x1, R7 ;  /* 0x000000010b137824 */ /* 0x000fca00078e0207 */
[----:B------:R-:W-:-:S05]  /*1b00*/  LEA.HI.X R13, R10, R13, R19, 0x3, P0 ;  /* 0x0000000d0a0d7211 */ /* 0x000fca00000f1c13 */
[----:B------:R-:W4:Y:S02]  /*1b10*/  LDG.E.64 R6, desc[UR10][R12.64] ;  /* 0x0000000a0c067981 */ /* 0x000f24000c1e1b00 */
[----:B----4-:R-:W-:Y:S01]  /*1b20*/  ISETP.NE.U32.AND P0, PT, R6, R0, PT ;  /* 0x000000000600720c */ /* 0x010fe20003f05070 */
[----:B------:R-:W-:-:S03]  /*1b30*/  IMAD.MOV.U32 R6, RZ, RZ, R19 ;  /* 0x000000ffff067224 */ /* 0x000fc600078e0013 */
[----:B------:R-:W-:Y:S02]  /*1b40*/  ISETP.NE.AND.EX P0, PT, R7, RZ, PT, P0 ;  /* 0x000000ff0700720c */ /* 0x000fe40003f05300 */
[----:B------:R-:W-:-:S11]  /*1b50*/  MOV R7, R10 ;  /* 0x0000000a00077202 */ /* 0x000fd60000000f00 */
[----:B------:R-:W-:Y:S05]  /*1b60*/  @!P0 BRA `(.L_x_31) ;  /* 0x0000000000508947 */ /* 0x000fea0003800000 */
[----:B------:R-:W0:Y:S01]  /*1b70*/  LDC.64 R6, c[0x0][0x388] ;  /* 0x0000e200ff067b82 */ /* 0x000e220000000a00 */
[----:B------:R-:W-:Y:S01]  /*1b80*/  CS2R R16, SRZ ;  /* 0x0000000000107805 */ /* 0x000fe2000001ff00 */
[----:B------:R-:W4:Y:S06]  /*1b90*/  LDCU.64 UR12, c[0x0][0x3b8] ;  /* 0x00007700ff0c77ac */ /* 0x000f2c0008000a00 */
.L_x_32:
[----:B------:R-:W-:-:S05]  /*1ba0*/  IADD3 R12, P0, PT, R17, 0x1, RZ ;  /* 0x00000001110c7810 */ /* 0x000fca0007f1e0ff */
[----:B------:R-:W-:Y:S01]  /*1bb0*/  IMAD.X R13, RZ, RZ, R16, P0 ;  /* 0x000000ffff0d7224 */ /* 0x000fe200000e0610 */
[----:B----4-:R-:W-:-:S04]  /*1bc0*/  ISETP.NE.U32.AND P0, PT, R12, UR12, PT ;  /* 0x0000000c0c007c0c */ /* 0x010fc8000bf05070 */
[----:B------:R-:W-:-:S13]  /*1bd0*/  ISETP.NE.AND.EX P0, PT, R13, UR13, PT, P0 ;  /* 0x0000000d0d007c0c */ /* 0x000fda000bf05300 */
[----:B------:R-:W-:Y:S05]  /*1be0*/  @!P0 BRA `(.L_x_16) ;  /* 0x0000000000e08947 */ /* 0x000fea0003800000 */
[----:B------:R-:W-:Y:S02]  /*1bf0*/  IMAD.MOV.U32 R17, RZ, RZ, R12 ;  /* 0x000000ffff117224 */ /* 0x000fe400078e000c */
[----:B------:R-:W-:-:S03]  /*1c00*/  IMAD.MOV.U32 R16, RZ, RZ, R13 ;  /* 0x000000ffff107224 */ /* 0x000fc600078e000d */
[----:B------:R-:W-:-:S05]  /*1c10*/  IADD3 R14, P0, PT, R17, R10, RZ ;  /* 0x0000000a110e7210 */ /* 0x000fca0007f1e0ff */
[----:B------:R-:W-:Y:S01]  /*1c20*/  IMAD.X R15, R16, 0x1, R19, P0 ;  /* 0x00000001100f7824 */ /* 0x000fe200000e0613 */
[----:B0-----:R-:W-:-:S04]  /*1c30*/  LEA R12, P0, R14, R6, 0x3 ;  /* 0x000000060e0c7211 */ /* 0x001fc800078018ff */
[----:B------:R-:W-:-:S06]  /*1c40*/  LEA.HI.X R13, R14, R7, R15, 0x3, P0 ;  /* 0x000000070e0d7211 */ /* 0x000fcc00000f1c0f */
[----:B------:R-:W4:Y:S02]  /*1c50*/  LDG.E.64 R12, desc[UR10][R12.64] ;  /* 0x0000000a0c0c7981 */ /* 0x000f24000c1e1b00 */
[----:B----4-:R-:W-:-:S04]  /*1c60*/  ISETP.NE.U32.AND P0, PT, R12, R0, PT ;  /* 0x000000000c00720c */ /* 0x010fc80003f05070 */
[----:B------:R-:W-:-:S13]  /*1c70*/  ISETP.NE.AND.EX P0, PT, R13, RZ, PT, P0 ;  /* 0x000000ff0d00720c */ /* 0x000fda0003f05300 */
[----:B------:R-:W-:Y:S05]  /*1c80*/  @P0 BRA `(.L_x_32) ;  /* 0xfffffffc00c40947 */ /* 0x000fea000383ffff */
[----:B------:R-:W-:Y:S02]  /*1c90*/  IMAD.MOV.U32 R7, RZ, RZ, R14 ;  /* 0x000000ffff077224 */ /* 0x000fe400078e000e */
[----:B------:R-:W-:-:S07]  /*1ca0*/  IMAD.MOV.U32 R6, RZ, RZ, R15 ;  /* 0x000000ffff067224 */ /* 0x000fce00078e000f */
.L_x_31:
[C---:B-123--:R-:W-:Y:S01]  /*1cb0*/  FADD R11, -|R24|.reuse, 1 ;  /* 0x3f800000180b7421 */ /* 0x04efe20000000300 */
[----:B------:R-:W-:Y:S01]  /*1cc0*/  FSETP.GT.AND P0, PT, |R24|, 8.50705917302346158658e+37, PT ;  /* 0x7e8000001800780b */ /* 0x000fe20003f04200 */
[----:B------:R-:W-:Y:S01]  /*1cd0*/  IMAD.MOV.U32 R15, RZ, RZ, 0x3e800000 ;  /* 0x3e800000ff0f7424 */ /* 0x000fe200078e00ff */
[----:B------:R-:W0:Y:S03]  /*1ce0*/  LDCU.64 UR6, c[0x0][0x398] ;  /* 0x00007300ff0677ac */ /* 0x000e260008000a00 */
[----:B------:R-:W1:Y:S02]  /*1cf0*/  MUFU.RCP R11, R11 ;  /* 0x0000000b000b7308 */ /* 0x000e640000001000 */
[----:B-1----:R-:W-:-:S04]  /*1d00*/  FADD R13, R11, R11 ;  /* 0x0000000b0b0d7221 */ /* 0x002fc80000000000 */
[----:B------:R-:W-:-:S05]  /*1d10*/  FMUL R10, R13, |R24| ;  /* 0x400000180d0a7220 */ /* 0x000fca0000400000 */
[----:B------:R-:W-:-:S04]  /*1d20*/  FSEL R10, R10, -2, !P0 ;  /* 0xc00000000a0a7808 */ /* 0x000fc80004000000 */
[C---:B------:R-:W-:Y:S01]  /*1d30*/  ISETP.GE.U32.AND P0, PT, R10.reuse, 0x7f800000, PT ;  /* 0x7f8000000a00780c */ /* 0x040fe20003f06070 */
[----:B------:R-:W-:-:S03]  /*1d40*/  FADD.RZ R12, R10, 1 ;  /* 0x3f8000000a0c7421 */ /* 0x000fc6000000c000 */
[----:B------:R-:W-:Y:S01]  /*1d50*/  ISETP.GT.AND P1, PT, R10, -0x40800000, P0 ;  /* 0xbf8000000a00780c */ /* 0x000fe20000724270 */
[----:B------:R-:W-:-:S05]  /*1d60*/  VIADD R12, R12, 0xc0c00000 ;  /* 0xc0c000000c0c7836 */ /* 0x000fca0000000000 */
[----:B------:R-:W-:-:S04]  /*1d70*/  LOP3.LUT R13, R12, 0xff800000, RZ, 0xc0, !PT ;  /* 0xff8000000c0d7812 */ /* 0x000fc800078ec0ff */
[----:B------:R-:W-:Y:S01]  /*1d80*/  IADD3 R14, PT, PT, -R13, 0x40800000, RZ ;  /* 0x408000000d0e7810 */ /* 0x000fe20007ffe1ff */
[----:B------:R-:W-:Y:S01]  /*1d90*/  IMAD.IADD R12, R10, 0x1, -R13 ;  /* 0x000000010a0c7824 */ /* 0x000fe200078e0a0d */
[----:B------:R-:W-:-:S03]  /*1da0*/  I2FP.F32.S32 R13, R13 ;  /* 0x0000000d000d7245 */ /* 0x000fc60000201400 */
[----:B------:R-:W-:Y:S01]  /*1db0*/  FFMA R11, R14, R15, -1 ;  /* 0xbf8000000e0b7423 */ /* 0x000fe2000000000f */
[----:B------:R-:W-:Y:S02]  /*1dc0*/  IMAD.MOV.U32 R14, RZ, RZ, 0x3d39bf78 ;  /* 0x3d39bf78ff0e7424 */ /* 0x000fe400078e00ff */
[----:B------:R-:W-:Y:S01]  /*1dd0*/  FMUL R13, R13, 1.1920928955078125e-07 ;  /* 0x340000000d0d7820 */ /* 0x000fe20000400000 */
[----:B------:R-:W-:-:S04]  /*1de0*/  FADD R11, R12, R11 ;  /* 0x0000000b0c0b7221 */ /* 0x000fc80000000000 */
[----:B------:R-:W-:-:S04]  /*1df0*/  FFMA R12, R11, -R14, 0.10546888411045074463 ;  /* 0x3dd800120b0c7423 */ /* 0x000fc8000000080e */
[----:B------:R-:W-:-:S04]  /*1e00*/  FFMA R12, R11, R12, -0.13229703903198242188 ;  /* 0xbe0778e00b0c7423 */ /* 0x000fc8000000000c */
[----:B------:R-:W-:-:S04]  /*1e10*/  FFMA R12, R11, R12, 0.14491446316242218018 ;  /* 0x3e1464750b0c7423 */ /* 0x000fc8000000000c */
[----:B------:R-:W-:-:S04]  /*1e20*/  FFMA R12, R11, R12, -0.16641564667224884033 ;  /* 0xbe2a68dd0b0c7423 */ /* 0x000fc8000000000c */
[----:B------:R-:W-:-:S04]  /*1e30*/  FFMA R12, R11, R12, 0.19988867640495300293 ;  /* 0x3e4caf9e0b0c7423 */ /* 0x000fc8000000000c */
[----:B------:R-:W-:-:S04]  /*1e40*/  FFMA R12, R11, R12, -0.25000196695327758789 ;  /* 0xbe8000420b0c7423 */ /* 0x000fc8000000000c */
[----:B------:R-:W-:-:S04]  /*1e50*/  FFMA R12, R11, R12, 0.33333510160446166992 ;  /* 0x3eaaaae60b0c7423 */ /* 0x000fc8000000000c */
[----:B------:R-:W-:-:S04]  /*1e60*/  FFMA R12, R11, R12, -0.5 ;  /* 0xbf0000000b0c7423 */ /* 0x000fc8000000000c */
[----:B------:R-:W-:-:S04]  /*1e70*/  FMUL R12, R11, R12 ;  /* 0x0000000c0b0c7220 */ /* 0x000fc80000400000 */
[----:B------:R-:W-:Y:S01]  /*1e80*/  FFMA R12, R11, R12, R11 ;  /* 0x0000000c0b0c7223 */ /* 0x000fe2000000000b */
[----:B------:R-:W-:-:S03]  /*1e90*/  @P0 IMAD.MOV.U32 R11, RZ, RZ, 0x7f800000 ;  /* 0x7f800000ff0b0424 */ /* 0x000fc600078e00ff */
[----:B------:R-:W-:Y:S01]  /*1ea0*/  FFMA R12, R13, 0.69314718246459960938, R12 ;  /* 0x3f3172180d0c7823 */ /* 0x000fe2000000000c */
[----:B------:R-:W-:Y:S02]  /*1eb0*/  IMAD.MOV.U32 R13, RZ, RZ, 0x3f000000 ;  /* 0x3f000000ff0d7424 */ /* 0x000fe400078e00ff */
[C---:B------:R-:W-:Y:S01]  /*1ec0*/  @P1 FFMA R12, R10.reuse, R11, +INF ;  /* 0x7f8000000a0c1423 */ /* 0x040fe2000000000b */
[----:B------:R-:W-:Y:S02]  /*1ed0*/  @P0 FSETP.NEU.AND P1, PT, R10, RZ, PT ;  /* 0x000000ff0a00020b */ /* 0x000fe40003f2d000 */
[----:B------:R-:W-:Y:S02]  /*1ee0*/  LOP3.LUT R11, R13, 0x80000000, R24, 0xb8, !PT ;  /* 0x800000000d0b7812 */ /* 0x000fe400078eb818 */
[----:B------:R-:W-:Y:S02]  /*1ef0*/  LEA R13, P2, R7, R2, 0xb ;  /* 0x00000002070d7211 */ /* 0x000fe400078458ff */
[----:B------:R-:W-:-:S02]  /*1f00*/  @P0 FSEL R12, R12, -RZ, P1 ;  /* 0x800000ff0c0c0208 */ /* 0x000fc40000800000 */
[----:B------:R-:W-:Y:S02]  /*1f10*/  LEA.HI.X R14, R7, RZ, R6, 0xb, P2 ;  /* 0x000000ff070e7211 */ /* 0x000fe400010f5c06 */
[----:B0-----:R-:W-:Y:S01]  /*1f20*/  LEA R6, P0, R13, UR6, 0x2 ;  /* 0x000000060d067c11 */ /* 0x001fe2000f8010ff */
[----:B------:R-:W-:-:S03]  /*1f30*/  FMUL R10, R11, R12 ;  /* 0x0000000c0b0a7220 */ /* 0x000fc60000400000 */
[----:B------:R-:W-:Y:S01]  /*1f40*/  LEA.HI.X R7, R13, UR7, R14, 0x2, P0 ;  /* 0x000000070d077c11 */ /* 0x000fe200080f140e */
[----:B------:R-:W-:-:S05]  /*1f50*/  FFMA R11, R11, R12, R10 ;  /* 0x0000000c0b0b7223 */ /* 0x000fca000000000a */
[----:B------:R4:W-:Y:S03]  /*1f60*/  STG.E desc[UR10][R6.64], R11 ;  /* 0x0000000b06007986 */ /* 0x0009e6000c10190a */
.L_x_16:
[----:B0---4-:R-:W0:Y:S01]  /*1f70*/  LDC.64 R6, c[0x0][0x3b0] ;  /* 0x0000ec00ff067b82 */ /* 0x011e220000000a00 */
[----:B------:R-:W-:-:S04]  /*1f80*/  UIADD3 UR6, UP0, UPT, UR4, 0x1, URZ ;  /* 0x0000000104067890 */ /* 0x000fc8000ff1e0ff */
[----:B------:R-:W-:Y:S02]  /*1f90*/  UIADD3.X UR7, UPT, UPT, URZ, UR5, URZ, UP0, !UPT ;  /* 0x00000005ff077290 */ /* 0x000fe400087fe4ff */
[----:B0-----:R-:W-:-:S04]  /*1fa0*/  ISETP.NE.U32.AND P0, PT, R6, UR6, PT ;  /* 0x0000000606007c0c */ /* 0x001fc8000bf05070 */
[----:B------:R-:W-:-:S13]  /*1fb0*/  ISETP.NE.AND.EX P0, PT, R7, UR7, PT, P0 ;  /* 0x0000000707007c0c */ /* 0x000fda000bf05300 */
[----:B------:R-:W-:Y:S05]  /*1fc0*/  @!P0 EXIT ;  /* 0x000000000000894d */ /* 0x000fea0003800000 */
[----:B------:R-:W-:Y:S01]  /*1fd0*/  UMOV UR4, UR6 ;  /* 0x0000000600047c82 */ /* 0x000fe20008000000 */
[----:B------:R-:W-:Y:S01]  /*1fe0*/  UMOV UR5, UR7 ;  /* 0x0000000700057c82 */ /* 0x000fe20008000000 */
[----:B------:R-:W-:Y:S05]  /*1ff0*/  BRA `(.L_x_33) ;  /* 0xffffffe000847947 */ /* 0x000fea000383ffff */
.L_x_34:
        /* <DEDUP_REMOVED lines=16> */
.L_x_151:


//--------------------- .text._Z5init2PlPfS0_lllll --------------------------
	.section	.text._Z5init2PlPfS0_lllll,"ax",@progbits
	.align	128
        .global         _Z5init2PlPfS0_lllll
        .type           _Z5init2PlPfS0_lllll,@function
        .size           _Z5init2PlPfS0_lllll,(.L_x_152 - _Z5init2PlPfS0_lllll)
        .other          _Z5init2PlPfS0_lllll,@"STO_CUDA_ENTRY STV_DEFAULT"
_Z5init2PlPfS0_lllll:
.text._Z5init2PlPfS0_lllll:
[----:B------:R-:W-:Y:S01]  /*0000*/  LDC R1, c[0x0][0x37c] ;  /* 0x0000df00ff017b82 */ /* 0x000fe20000000800 */
[----:B------:R-:W0:Y:S07]  /*0010*/  S2R R8, SR_TID.X ;  /* 0x0000000000087919 */ /* 0x000e2e0000002100 */
[----:B------:R-:W0:Y:S08]  /*0020*/  S2UR UR8, SR_CTAID.Y ;  /* 0x00000000000879c3 */ /* 0x000e300000002600 */
[----:B------:R-:W0:Y:S02]  /*0030*/  LDC R5, c[0x0][0x360] ;  /* 0x0000d800ff057b82 */ /* 0x000e240000000800 */
[----:B0-----:R-:W-:-:S05]  /*0040*/  IMAD R3, R5, UR8, R8 ;  /* 0x0000000805037c24 */ /* 0x001fca000f8e0208 */
[----:B------:R-:W-:-:S13]  /*0050*/  ISETP.GT.U32.AND P0, PT, R3, 0x7ff, PT ;  /* 0x000007ff0300780c */ /* 0x000fda0003f04070 */
[----:B------:R-:W-:Y:S05]  /*0060*/  @P0 EXIT ;  /* 0x000000000000094d */ /* 0x000fea0003800000 */
[----:B------:R-:W0:Y:S01]  /*0070*/  LDCU.64 UR4, c[0x0][0x3b0] ;  /* 0x00007600ff0477ac */ /* 0x000e220008000a00 */
[----:B------:R-:W1:Y:S01]  /*0080*/  LDCU.64 UR10, c[0x0][0x358] ;  /* 0x00006b00ff0a77ac */ /* 0x000e620008000a00 */
[----:B0-----:R-:W-:-:S04]  /*0090*/  UISETP.NE.U32.AND UP0, UPT, UR4, URZ, UPT ;  /* 0x000000ff0400728c */ /* 0x001fc8000bf05070 */
[----:B------:R-:W-:-:S09]  /*00a0*/  UISETP.NE.AND.EX UP0, UPT, UR5, URZ, UPT, UP0 ;  /* 0x000000ff0500728c */ /* 0x000fd2000bf05300 */
[----:B-1----:R-:W-:Y:S05]  /*00b0*/  BRA.U !UP0, `(.L_x_35) ;  /* 0x00000019082c7547 */ /* 0x002fea000b800000 */
[----:B------:R-:W0:Y:S01]  /*00c0*/  LDCU.64 UR6, c[0x0][0x3b8] ;  /* 0x00007700ff0677ac */ /* 0x000e220008000a00 */
[----:B------:R-:W1:Y:S01]  /*00d0*/  LDC.64 R8, c[0x0][0x3a8] ;  /* 0x0000ea00ff087b82 */ /* 0x000e620000000a00 */
[----:B------:R-:W2:Y:S01]  /*00e0*/  LDCU.64 UR4, c[0x0][0x398] ;  /* 0x00007300ff0477ac */ /* 0x000ea20008000a00 */
[----:B0-----:R-:W-:Y:S02]  /*00f0*/  IMAD.U32 R14, RZ, RZ, UR6 ;  /* 0x00000006ff0e7e24 */ /* 0x001fe4000f8e00ff */
[----:B------:R-:W-:-:S03]  /*0100*/  IMAD.U32 R15, RZ, RZ, UR7 ;  /* 0x00000007ff0f7e24 */ /* 0x000fc6000f8e00ff */
[----:B--2---:R-:W-:-:S04]  /*0110*/  IADD3 R5, P0, PT, -R14, UR4, RZ ;  /* 0x000000040e057c10 */ /* 0x004fc8000ff1e1ff */
[----:B------:R-:W-:Y:S02]  /*0120*/  IADD3.X R0, PT, PT, ~R15, UR5, RZ, P0, !PT ;  /* 0x000000050f007c10 */ /* 0x000fe400087fe5ff */
[----:B-1----:R-:W-:-:S04]  /*0130*/  ISETP.LT.U32.AND P0, PT, R5, R8, PT ;  /* 0x000000080500720c */ /* 0x002fc80003f01070 */
[----:B------:R-:W-:-:S04]  /*0140*/  ISETP.LT.AND.EX P0, PT, R0, R9, PT, P0 ;  /* 0x000000090000720c */ /* 0x000fc80003f01300 */
[----:B------:R-:W-:Y:S02]  /*0150*/  SEL R2, R5, R8, P0 ;  /* 0x0000000805027207 */ /* 0x000fe40000000000 */
[----:B------:R-:W-:Y:S02]  /*0160*/  SEL R4, R0, R9, P0 ;  /* 0x0000000900047207 */ /* 0x000fe40000000000 */
[----:B------:R-:W-:-:S04]  /*0170*/  ISETP.GE.U32.AND P0, PT, R2, 0x1, PT ;  /* 0x000000010200780c */ /* 0x000fc80003f06070 */
[----:B------:R-:W-:-:S13]  /*0180*/  ISETP.GE.AND.EX P0, PT, R4, RZ, PT, P0 ;  /* 0x000000ff0400720c */ /* 0x000fda0003f06300 */
[----:B------:R-:W-:Y:S05]  /*0190*/  @!P0 BRA `(.L_x_36) ;  /* 0x0000000800688947 */ /* 0x000fea0003800000 */
[C---:B------:R-:W-:Y:S01]  /*01a0*/  LOP3.LUT R2, R8.reuse, 0x7, RZ, 0xc0, !PT ;  /* 0x0000000708027812 */ /* 0x040fe200078ec0ff */
[----:B------:R-:W-:Y:S01]  /*01b0*/  UMOV UR6, URZ ;  /* 0x000000ff00067c82 */ /* 0x000fe20008000000 */
[----:B------:R-:W-:Y:S01]  /*01c0*/  LOP3.LUT R6, R8, 0x3, RZ, 0xc0, !PT ;  /* 0x0000000308067812 */ /* 0x000fe200078ec0ff */
[----:B------:R-:W-:Y:S01]  /*01d0*/  UMOV UR7, URZ ;  /* 0x000000ff00077c82 */ /* 0x000fe20008000000 */
[----:B------:R-:W-:Y:S02]  /*01e0*/  IADD3 R4, P1, PT, R2, -0x1, RZ ;  /* 0xffffffff02047810 */ /* 0x000fe40007f3e0ff */
[----:B------:R-:W-:Y:S02]  /*01f0*/  LOP3.LUT R7, R8, 0xfffffff8, RZ, 0xc0, !PT ;  /* 0xfffffff808077812 */ /* 0x000fe400078ec0ff */
[----:B------:R-:W-:Y:S01]  /*0200*/  ISETP.GE.U32.AND P0, PT, R4, 0x3, PT ;  /* 0x000000030400780c */ /* 0x000fe20003f06070 */
[----:B------:R-:W-:-:S05]  /*0210*/  IMAD.X R4, RZ, RZ, -0x1, P1 ;  /* 0xffffffffff047424 */ /* 0x000fca00008e06ff */
[----:B------:R-:W-:Y:S02]  /*0220*/  ISETP.GE.U32.AND.EX P0, PT, R4, RZ, PT, P0 ;  /* 0x000000ff0400720c */ /* 0x000fe40003f06100 */
[----:B------:R-:W-:-:S11]  /*0230*/  LOP3.LUT R4, R9, 0x7fffffff, RZ, 0xc0, !PT ;  /* 0x7fffffff09047812 */ /* 0x000fd600078ec0ff */
.L_x_42:
[----:B0-----:R-:W0:Y:S01]  /*0240*/  LDC.64 R8, c[0x0][0x3a8] ;  /* 0x0000ea00ff087b82 */ /* 0x001e220000000a00 */
[----:B------:R-:W-:Y:S01]  /*0250*/  UMOV UR8, UR6 ;  /* 0x0000000600087c82 */ /* 0x000fe20008000000 */
[----:B------:R-:W-:-:S06]  /*0260*/  UMOV UR9, UR7 ;  /* 0x0000000700097c82 */ /* 0x000fcc0008000000 */
[----:B-1----:R-:W1:Y:S01]  /*0270*/  LDC.64 R14, c[0x0][0x3b8] ;  /* 0x0000ee00ff0e7b82 */ /* 0x002e620000000a00 */
[----:B0-----:R-:W-:-:S04]  /*0280*/  ISETP.GE.U32.AND P2, PT, R8, 0x8, PT ;  /* 0x000000080800780c */ /* 0x001fc80003f46070 */
[----:B------:R-:W-:Y:S02]  /*0290*/  ISETP.GE.U32.AND.EX P2, PT, R9, RZ, PT, P2 ;  /* 0x000000ff0900720c */ /* 0x000fe40003f46120 */
[----:B-1----:R-:W-:Y:S01]  /*02a0*/  IADD3 R10, P1, PT, R14, UR6, RZ ;  /* 0x000000060e0a7c10 */ /* 0x002fe2000ff3e0ff */
[----:B------:R-:W-:-:S03]  /*02b0*/  UIADD3 UR6, UP0, UPT, UR6, 0x1, URZ ;  /* 0x0000000106067890 */ /* 0x000fc6000ff1e0ff */
[----:B---3--:R-:W-:Y:S01]  /*02c0*/  IADD3.X R11, PT, PT, R15, UR7, RZ, P1, !PT ;  /* 0x000000070f0b7c10 */ /* 0x008fe20008ffe4ff */
[----:B------:R-:W-:Y:S02]  /*02d0*/  UIADD3.X UR7, UPT, UPT, URZ, UR7, URZ, UP0, !UPT ;  /* 0x00000007ff077290 */ /* 0x000fe400087fe4ff */
[----:B------:R-:W-:-:S04]  /*02e0*/  ISETP.LE.U32.AND P1, PT, R5, UR6, PT ;  /* 0x0000000605007c0c */ /* 0x000fc8000bf23070 */
[----:B------:R-:W-:-:S05]  /*02f0*/  IMAD.U32 R13, RZ, RZ, UR7 ;  /* 0x00000007ff0d7e24 */ /* 0x000fca000f8e00ff */
[----:B------:R-:W-:Y:S02]  /*0300*/  ISETP.GE.AND.EX P1, PT, R13, R0, PT, P1 ;  /* 0x000000000d00720c */ /* 0x000fe40003f26310 */
[----:B------:R-:W-:Y:S01]  /*0310*/  CS2R R12, SRZ ;  /* 0x00000000000c7805 */ /* 0x000fe2000001ff00 */
[----:B--2---:R-:W-:Y:S10]  /*0320*/  @!P2 BRA `(.L_x_37) ;  /* 0x0000000000b4a947 */ /* 0x004ff40003800000 */
[----:B------:R-:W0:Y:S01]  /*0330*/  LDCU.64 UR12, c[0x0][0x390] ;  /* 0x00007200ff0c77ac */ /* 0x000e220008000a00 */
[----:B------:R-:W-:Y:S01]  /*0340*/  UMOV UR4, URZ ;  /* 0x000000ff00047c82 */ /* 0x000fe20008000000 */
[----:B------:R-:W-:-:S05]  /*0350*/  UMOV UR5, URZ ;  /* 0x000000ff00057c82 */ /* 0x000fca0008000000 */
.L_x_38:
[-C--:B------:R-:W-:Y:S02]  /*0360*/  IMAD R12, R11, R8.reuse, RZ ;  /* 0x000000080b0c7224 */ /* 0x080fe400078e02ff */
[----:B--2---:R-:W-:Y:S02]  /*0370*/  IMAD.U32 R16, RZ, RZ, UR4 ;  /* 0x00000004ff107e24 */ /* 0x004fe4000f8e00ff */
[----:B------:R-:W-:Y:S02]  /*0380*/  IMAD.U32 R17, RZ, RZ, UR5 ;  /* 0x00000005ff117e24 */ /* 0x000fe4000f8e00ff */
[C---:B------:R-:W-:Y:S02]  /*0390*/  IMAD R19, R10.reuse, R9, R12 ;  /* 0x000000090a137224 */ /* 0x040fe400078e020c */
[----:B------:R-:W-:-:S04]  /*03a0*/  IMAD.WIDE.U32 R12, R10, R8, R16 ;  /* 0x000000080a0c7225 */ /* 0x000fc800078e0010 */
[----:B------:R-:W-:Y:S01]  /*03b0*/  IMAD.IADD R19, R13, 0x1, R19 ;  /* 0x000000010d137824 */ /* 0x000fe200078e0213 */
[----:B------:R-:W-:-:S04]  /*03c0*/  LEA R13, P2, R12, R3, 0xb ;  /* 0x000000030c0d7211 */ /* 0x000fc800078458ff */
[----:B------:R-:W-:Y:S02]  /*03d0*/  LEA.HI.X R18, R12, RZ, R19, 0xb, P2 ;  /* 0x000000ff0c127211 */ /* 0x000fe400010f5c13 */
[----:B0-----:R-:W-:-:S04]  /*03e0*/  LEA R12, P2, R13, UR12, 0x2 ;  /* 0x0000000c0d0c7c11 */ /* 0x001fc8000f8410ff */
[----:B------:R-:W-:-:S05]  /*03f0*/  LEA.HI.X R13, R13, UR13, R18, 0x2, P2 ;  /* 0x0000000d0d0d7c11 */ /* 0x000fca00090f1412 */
[----:B------:R-:W2:Y:S01]  /*0400*/  LDG.E R19, desc[UR10][R12.64] ;  /* 0x0000000a0c137981 */ /* 0x000ea2000c1e1900 */
[C---:B------:R-:W-:Y:S02]  /*0410*/  IMAD R18, R8.reuse, UR9, RZ ;  /* 0x0000000908127c24 */ /* 0x040fe4000f8e02ff */
[----:B------:R-:W-:-:S04]  /*0420*/  IMAD.WIDE.U32 R16, R8, UR8, R16 ;  /* 0x0000000808107c25 */ /* 0x000fc8000f8e0010 */
[----:B------:R-:W-:Y:S02]  /*0430*/  IMAD R21, R9, UR8, R18 ;  /* 0x0000000809157c24 */ /* 0x000fe4000f8e0212 */
[C---:B------:R-:W-:Y:S02]  /*0440*/  IMAD.U32 R23, R16.reuse, 0x800, R3 ;  /* 0x0000080010177824 */ /* 0x040fe400078e0003 */
[----:B------:R-:W-:Y:S01]  /*0450*/  IMAD.IADD R21, R17, 0x1, R21 ;  /* 0x0000000111157824 */ /* 0x000fe200078e0215 */
[----:B------:R-:W-:-:S04]  /*0460*/  LEA R17, P2, R16, R3, 0xb ;  /* 0x0000000310117211 */ /* 0x000fc800078458ff */
[----:B------:R-:W-:Y:S02]  /*0470*/  LEA.HI.X R18, R16, RZ, R21, 0xb, P2 ;  /* 0x000000ff10127211 */ /* 0x000fe400010f5c15 */
[----:B------:R-:W-:-:S04]  /*0480*/  LEA R16, P2, R17, UR12, 0x2 ;  /* 0x0000000c11107c11 */ /* 0x000fc8000f8410ff */
[----:B------:R-:W-:-:S05]  /*0490*/  LEA.HI.X R17, R23, UR13, R18, 0x2, P2 ;  /* 0x0000000d17117c11 */ /* 0x000fca00090f1412 */
[----:B--2---:R0:W-:Y:S04]  /*04a0*/  STG.E desc[UR10][R16.64], R19 ;  /* 0x0000001310007986 */ /* 0x0041e8000c10190a */
[----:B------:R-:W2:Y:S04]  /*04b0*/  LDG.E R21, desc[UR10][R12.64+0x2000] ;  /* 0x0020000a0c157981 */ /* 0x000ea8000c1e1900 */
[----:B--2---:R1:W-:Y:S04]  /*04c0*/  STG.E desc[UR10][R16.64+0x2000], R21 ;  /* 0x0020001510007986 */ /* 0x0043e8000c10190a */
[----:B------:R-:W2:Y:S04]  /*04d0*/  LDG.E R23, desc[UR10][R12.64+0x4000] ;  /* 0x0040000a0c177981 */ /* 0x000ea8000c1e1900 */
[----:B--2---:R2:W-:Y:S04]  /*04e0*/  STG.E desc[UR10][R16.64+0x4000], R23 ;  /* 0x0040001710007986 */ /* 0x0045e8000c10190a */
[----:B------:R-:W3:Y:S04]  /*04f0*/  LDG.E R25, desc[UR10][R12.64+0x6000] ;  /* 0x0060000a0c197981 */ /* 0x000ee8000c1e1900 */
[----:B---3--:R2:W-:Y:S04]  /*0500*/  STG.E desc[UR10][R16.64+0x6000], R25 ;  /* 0x0060001910007986 */ /* 0x0085e8000c10190a */
[----:B------:R-:W3:Y:S04]  /*0510*/  LDG.E R27, desc[UR10][R12.64+0x8000] ;  /* 0x0080000a0c1b7981 */ /* 0x000ee8000c1e1900 */
[----:B---3--:R2:W-:Y:S04]  /*0520*/  STG.E desc[UR10][R16.64+0x8000], R27 ;  /* 0x0080001b10007986 */ /* 0x0085e8000c10190a */
[----:B------:R-:W3:Y:S04]  /*0530*/  LDG.E R29, desc[UR10][R12.64+0xa000] ;  /* 0x00a0000a0c1d7981 */ /* 0x000ee8000c1e1900 */
[----:B---3--:R2:W-:Y:S04]  /*0540*/  STG.E desc[UR10][R16.64+0xa000], R29 ;  /* 0x00a0001d10007986 */ /* 0x0085e8000c10190a */
[----:B0-----:R-:W3:Y:S01]  /*0550*/  LDG.E R19, desc[UR10][R12.64+0xc000] ;  /* 0x00c0000a0c137981 */ /* 0x001ee2000c1e1900 */
[----:B------:R-:W-:-:S04]  /*0560*/  UIADD3 UR4, UP0, UPT, UR4, 0x8, URZ ;  /* 0x0000000804047890 */ /* 0x000fc8000ff1e0ff */
[----:B------:R-:W-:Y:S02]  /*0570*/  UIADD3.X UR5, UPT, UPT, URZ, UR5, URZ, UP0, !UPT ;  /* 0x00000005ff057290 */ /* 0x000fe400087fe4ff */
[----:B------:R-:W-:-:S04]  /*0580*/  ISETP.NE.U32.AND P2, PT, R7, UR4, PT ;  /* 0x0000000407007c0c */ /* 0x000fc8000bf45070 */
[----:B------:R-:W-:Y:S01]  /*0590*/  ISETP.NE.AND.EX P2, PT, R4, UR5, PT, P2 ;  /* 0x0000000504007c0c */ /* 0x000fe2000bf45320 */
[----:B---3--:R2:W-:Y:S04]  /*05a0*/  STG.E desc[UR10][R16.64+0xc000], R19 ;  /* 0x00c0001310007986 */ /* 0x0085e8000c10190a */
[----:B-1----:R-:W3:Y:S04]  /*05b0*/  LDG.E R21, desc[UR10][R12.64+0xe000] ;  /* 0x00e0000a0c157981 */ /* 0x002ee8000c1e1900 */
[----:B---3--:R2:W-:Y:S04]  /*05c0*/  STG.E desc[UR10][R16.64+0xe000], R21 ;  /* 0x00e0001510007986 */ /* 0x0085e8000c10190a */
[----:B------:R-:W-:Y:S05]  /*05d0*/  @P2 BRA `(.L_x_38) ;  /* 0xfffffffc00602947 */ /* 0x000fea000383ffff */
[----:B------:R-:W-:Y:S02]  /*05e0*/  IMAD.MOV.U32 R12, RZ, RZ, R7 ;  /* 0x000000ffff0c7224 */ /* 0x000fe400078e0007 */
[----:B------:R-:W-:-:S07]  /*05f0*/  IMAD.MOV.U32 R13, RZ, RZ, R4 ;  /* 0x000000ffff0d7224 */ /* 0x000fce00078e0004 */
.L_x_37:
[----:B------:R-:W-:-:S04]  /*0600*/  ISETP.NE.U32.AND P2, PT, R2, RZ, PT ;  /* 0x000000ff0200720c */ /* 0x000fc80003f45070 */
[----:B------:R-:W-:-:S13]  /*0610*/  ISETP.NE.AND.EX P2, PT, RZ, RZ, PT, P2 ;  /* 0x000000ffff00720c */ /* 0x000fda0003f45320 */
[----:B------:R-:W-:Y:S05]  /*0620*/  @!P2 BRA `(.L_x_39) ;  /* 0x000000040040a947 */ /* 0x000fea0003800000 */
[----:B------:R-:W-:-:S04]  /*0630*/  ISETP.NE.U32.AND P2, PT, R6, RZ, PT ;  /* 0x000000ff0600720c */ /* 0x000fc80003f45070 */
[----:B------:R-:W-:Y:S01]  /*0640*/  ISETP.NE.AND.EX P2, PT, RZ, RZ, PT, P2 ;  /* 0x000000ffff00720c */ /* 0x000fe20003f45320 */
[----:B------:R-:W-:-:S12]  /*0650*/  @!P0 BRA `(.L_x_40) ;  /* 0x0000000000708947 */ /* 0x000fd80003800000 */
[----:B------:R-:W0:Y:S01]  /*0660*/  LDCU.64 UR4, c[0x0][0x390] ;  /* 0x00007200ff0477ac */ /* 0x000e220008000a00 */
[----:B--2---:R-:W-:-:S04]  /*0670*/  IMAD R16, R11, R8, RZ ;  /* 0x000000080b107224 */ /* 0x004fc800078e02ff */
        /* <DEDUP_REMOVED lines=22> */
[----:B------:R-:W2:Y:S01]  /*07e0*/  LDG.E R27, desc[UR10][R16.64+0x6000] ;  /* 0x0060000a101b7981 */ /* 0x000ea2000c1e1900 */
[----:B------:R-:W-:-:S05]  /*07f0*/  IADD3 R12, P3, PT, R12, 0x4, RZ ;  /* 0x000000040c0c7810 */ /* 0x000fca0007f7e0ff */
[----:B------:R-:W-:Y:S01]  /*0800*/  IMAD.X R13, RZ, RZ, R13, P3 ;  /* 0x000000ffff0d7224 */ /* 0x000fe200018e060d */
[----:B--2---:R0:W-:Y:S07]  /*0810*/  STG.E desc[UR10][R18.64+0x6000], R27 ;  /* 0x0060001b12007986 */ /* 0x0041ee000c10190a */
.L_x_40:
[----:B------:R-:W-:Y:S05]  /*0820*/  @!P2 BRA `(.L_x_39) ;  /* 0x0000000000c0a947 */ /* 0x000fea0003800000 */
[----:B------:R-:W-:Y:S02]  /*0830*/  ISETP.NE.U32.AND P2, PT, R6, 0x1, PT ;  /* 0x000000010600780c */ /* 0x000fe40003f45070 */
[----:B------:R-:W-:Y:S02]  /*0840*/  LOP3.LUT P3, RZ, R8, 0x1, RZ, 0xc0, !PT ;  /* 0x0000000108ff7812 */ /* 0x000fe4000786c0ff */
[----:B------:R-:W-:-:S13]  /*0850*/  ISETP.NE.AND.EX P2, PT, RZ, RZ, PT, P2 ;  /* 0x000000ffff00720c */ /* 0x000fda0003f45320 */
[----:B------:R-:W-:Y:S05]  /*0860*/  @!P2 BRA `(.L_x_41) ;  /* 0x000000000060a947 */ /* 0x000fea0003800000 */
[----:B------:R-:W1:Y:S01]  /*0870*/  LDCU.64 UR4, c[0x0][0x390] ;  /* 0x00007200ff0477ac */ /* 0x000e620008000a00 */
[----:B--2---:R-:W-:-:S04]  /*0880*/  IMAD R16, R11, R8, RZ ;  /* 0x000000080b107224 */ /* 0x004fc800078e02ff */
[C---:B0-----:R-:W-:Y:S02]  /*0890*/  IMAD R19, R10.reuse, R9, R16 ;  /* 0x000000090a137224 */ /* 0x041fe400078e0210 */
[----:B------:R-:W-:-:S04]  /*08a0*/  IMAD.WIDE.U32 R16, R10, R8, R12 ;  /* 0x000000080a107225 */ /* 0x000fc800078e000c */
[----:B------:R-:W-:Y:S01]  /*08b0*/  IMAD.IADD R19, R19, 0x1, R17 ;  /* 0x0000000113137824 */ /* 0x000fe200078e0211 */
[----:B------:R-:W-:-:S04]  /*08c0*/  LEA R17, P2, R16, R3, 0xb ;  /* 0x0000000310117211 */ /* 0x000fc800078458ff */
[----:B------:R-:W-:Y:S02]  /*08d0*/  LEA.HI.X R18, R16, RZ, R19, 0xb, P2 ;  /* 0x000000ff10127211 */ /* 0x000fe400010f5c13 */
[----:B-1----:R-:W-:-:S04]  /*08e0*/  LEA R16, P2, R17, UR4, 0x2 ;  /* 0x0000000411107c11 */ /* 0x002fc8000f8410ff */
        /* <DEDUP_REMOVED lines=12> */
[----:B------:R-:W2:Y:S01]  /*09b0*/  LDG.E R17, desc[UR10][R16.64+0x2000] ;  /* 0x0020000a10117981 */ /* 0x000ea2000c1e1900 */
[----:B------:R-:W-:-:S05]  /*09c0*/  IADD3 R12, P2, PT, R12, 0x2, RZ ;  /* 0x000000020c0c7810 */ /* 0x000fca0007f5e0ff */
[----:B------:R-:W-:Y:S01]  /*09d0*/  IMAD.X R13, RZ, RZ, R13, P2 ;  /* 0x000000ffff0d7224 */ /* 0x000fe200010e060d */
[----:B--2---:R1:W-:Y:S07]  /*09e0*/  STG.E desc[UR10][R18.64+0x2000], R17 ;  /* 0x0020001112007986 */ /* 0x0043ee000c10190a */
.L_x_41:
[----:B------:R-:W-:Y:S05]  /*09f0*/  @!P3 BRA `(.L_x_39) ;  /* 0x00000000004cb947 */ /* 0x000fea0003800000 */
[----:B------:R-:W3:Y:S01]  /*0a00*/  LDCU.64 UR4, c[0x0][0x390] ;  /* 0x00007200ff0477ac */ /* 0x000ee20008000a00 */
[----:B------:R-:W-:-:S04]  /*0a10*/  IMAD R11, R11, R8, RZ ;  /* 0x000000080b0b7224 */ /* 0x000fc800078e02ff */
[C---:B-12---:R-:W-:Y:S02]  /*0a20*/  IMAD R17, R10.reuse, R9, R11 ;  /* 0x000000090a117224 */ /* 0x046fe400078e020b */
[----:B------:R-:W-:-:S04]  /*0a30*/  IMAD.WIDE.U32 R10, R10, R8, R12 ;  /* 0x000000080a0a7225 */ /* 0x000fc800078e000c */
[----:B------:R-:W-:Y:S01]  /*0a40*/  IMAD.IADD R17, R17, 0x1, R11 ;  /* 0x0000000111117824 */ /* 0x000fe200078e020b */
[----:B------:R-:W-:-:S04]  /*0a50*/  LEA R11, P2, R10, R3, 0xb ;  /* 0x000000030a0b7211 */ /* 0x000fc800078458ff */
[----:B------:R-:W-:Y:S02]  /*0a60*/  LEA.HI.X R16, R10, RZ, R17, 0xb, P2 ;  /* 0x000000ff0a107211 */ /* 0x000fe400010f5c11 */
[----:B---3--:R-:W-:-:S04]  /*0a70*/  LEA R10, P2, R11, UR4, 0x2 ;  /* 0x000000040b0a7c11 */ /* 0x008fc8000f8410ff */
[----:B------:R-:W-:-:S06]  /*0a80*/  LEA.HI.X R11, R11, UR5, R16, 0x2, P2 ;  /* 0x000000050b0b7c11 */ /* 0x000fcc00090f1410 */
[----:B------:R-:W2:Y:S01]  /*0a90*/  LDG.E R11, desc[UR10][R10.64] ;  /* 0x0000000a0a0b7981 */ /* 0x000ea2000c1e1900 */
[C---:B------:R-:W-:Y:S02]  /*0aa0*/  IMAD R16, R8.reuse, UR9, RZ ;  /* 0x0000000908107c24 */ /* 0x040fe4000f8e02ff */
[----:B------:R-:W-:-:S04]  /*0ab0*/  IMAD.WIDE.U32 R12, R8, UR8, R12 ;  /* 0x00000008080c7c25 */ /* 0x000fc8000f8e000c */
[----:B------:R-:W-:-:S04]  /*0ac0*/  IMAD R17, R9, UR8, R16 ;  /* 0x0000000809117c24 */ /* 0x000fc8000f8e0210 */
[----:B------:R-:W-:Y:S01]  /*0ad0*/  IMAD.IADD R17, R17, 0x1, R13 ;  /* 0x0000000111117824 */ /* 0x000fe200078e020d */
[----:B------:R-:W-:-:S04]  /*0ae0*/  LEA R13, P2, R12, R3, 0xb ;  /* 0x000000030c0d7211 */ /* 0x000fc800078458ff */
[----:B------:R-:W-:Y:S02]  /*0af0*/  LEA.HI.X R16, R12, RZ, R17, 0xb, P2 ;  /* 0x000000ff0c107211 */ /* 0x000fe400010f5c11 */
[----:B------:R-:W-:-:S04]  /*0b00*/  LEA R12, P2, R13, UR4, 0x2 ;  /* 0x000000040d0c7c11 */ /* 0x000fc8000f8410ff */
[----:B------:R-:W-:-:S05]  /*0b10*/  LEA.HI.X R13, R13, UR5, R16, 0x2, P2 ;  /* 0x000000050d0d7c11 */ /* 0x000fca00090f1410 */
[----:B--2---:R3:W-:Y:S04]  /*0b20*/  STG.E desc[UR10][R12.64], R11 ;  /* 0x0000000b0c007986 */ /* 0x0047e8000c10190a */
.L_x_39:
[----:B------:R-:W-:Y:S05]  /*0b30*/  @!P1 BRA `(.L_x_42) ;  /* 0xfffffff400c09947 */ /* 0x000fea000383ffff */
.L_x_36:
[----:B------:R-:W-:-:S04]  /*0b40*/  ISETP.GE.U32.AND P0, PT, R14, 0x1, PT ;  /* 0x000000010e00780c */ /* 0x000fc80003f06070 */
[----:B------:R-:W-:-:S13]  /*0b50*/  ISETP.GE.AND.EX P0, PT, R15, RZ, PT, P0 ;  /* 0x000000ff0f00720c */ /* 0x000fda0003f06300 */
[----:B------:R-:W-:Y:S05]  /*0b60*/  @!P0 EXIT ;  /* 0x000000000000894d */ /* 0x000fea0003800000 */
[----:B------:R-:W-:-:S04]  /*0b70*/  ISETP.GE.U32.AND P0, PT, R8, 0x1, PT ;  /* 0x000000010800780c */ /* 0x000fc80003f06070 */
[----:B------:R-:W-:-:S13]  /*0b80*/  ISETP.GE.AND.EX P0, PT, R9, RZ, PT, P0 ;  /* 0x000000ff0900720c */ /* 0x000fda0003f06300 */
[----:B------:R-:W-:Y:S05]  /*0b90*/  @!P0 EXIT ;  /* 0x000000000000894d */ /* 0x000fea0003800000 */
        /* <DEDUP_REMOVED lines=10> */
.L_x_48:
[----:B----4-:R-:W4:Y:S01]  /*0c40*/  LDCU.64 UR8, c[0x0][0x3a8] ;  /* 0x00007500ff0877ac */ /* 0x010f220008000a00 */
[----:B0-----:R-:W-:Y:S02]  /*0c50*/  IADD3 R8, P1, PT, R5, UR4, RZ ;  /* 0x0000000405087c10 */ /* 0x001fe4000ff3e0ff */
[----:B0-2---:R-:W-:Y:S01]  /*0c60*/  CS2R R22, SRZ ;  /* 0x0000000000167805 */ /* 0x005fe2000001ff00 */
[----:B------:R-:W0:Y:S01]  /*0c70*/  LDCU.64 UR6, c[0x0][0x3b8] ;  /* 0x00007700ff0677ac */ /* 0x000e220008000a00 */
[----:B------:R-:W-:Y:S01]  /*0c80*/  IADD3.X R9, PT, PT, R0, UR5, RZ, P1, !PT ;  /* 0x0000000500097c10 */ /* 0x000fe20008ffe4ff */
[----:B------:R-:W-:-:S04]  /*0c90*/  UIADD3 UR4, UP2, UPT, UR4, 0x1, URZ ;  /* 0x0000000104047890 */ /* 0x000fc8000ff5e0ff */
[----:B------:R-:W-:Y:S02]  /*0ca0*/  UIADD3.X UR5, UPT, UPT, URZ, UR5, URZ, UP2, !UPT ;  /* 0x00000005ff057290 */ /* 0x000fe400097fe4ff */
[----:B----4-:R-:W-:-:S04]  /*0cb0*/  UISETP.GE.U32.AND UP1, UPT, UR8, 0x8, UPT ;  /* 0x000000080800788c */ /* 0x010fc8000bf26070 */
[----:B------:R-:W-:Y:S02]  /*0cc0*/  UISETP.GE.U32.AND.EX UP1, UPT, UR9, URZ, UPT, UP1 ;  /* 0x000000ff0900728c */ /* 0x000fe4000bf26110 */
[----:B0-----:R-:W-:-:S04]  /*0cd0*/  UISETP.NE.U32.AND UP0, UPT, UR4, UR6, UPT ;  /* 0x000000060400728c */ /* 0x001fc8000bf05070 */
[----:B------:R-:W-:-:S03]  /*0ce0*/  UISETP.NE.AND.EX UP0, UPT, UR5, UR7, UPT, UP0 ;  /* 0x000000070500728c */ /* 0x000fc6000bf05300 */
[----:B------:R-:W-:Y:S08]  /*0cf0*/  BRA.U !UP1, `(.L_x_43) ;  /* 0x0000000509487547 */ /* 0x000ff0000b800000 */
[----:B------:R-:W-:Y:S01]  /*0d00*/  CS2R R22, SRZ ;  /* 0x0000000000167805 */ /* 0x000fe2000001ff00 */
[----:B------:R-:W0:Y:S01]  /*0d10*/  LDCU.64 UR12, c[0x0][0x390] ;  /* 0x00007200ff0c77ac */ /* 0x000e220008000a00 */
[----:B------:R-:W2:Y:S05]  /*0d20*/  LDCU.64 UR6, c[0x0][0x3a0] ;  /* 0x00007400ff0677ac */ /* 0x000eaa0008000a00 */
.L_x_44:
[----:B----4-:R-:W4:Y:S01]  /*0d30*/  LDC.64 R14, c[0x0][0x380] ;  /* 0x0000e000ff0e7b82 */ /* 0x010f220000000a00 */
[----:B---3--:R-:W-:Y:S02]  /*0d40*/  IMAD R11, R9, UR8, RZ ;  /* 0x00000008090b7c24 */ /* 0x008fe4000f8e02ff */
[----:B-1----:R-:W-:-:S04]  /*0d50*/  IMAD.WIDE.U32 R16, R8, UR8, R22 ;  /* 0x0000000808107c25 */ /* 0x002fc8000f8e0016 */
[----:B------:R-:W-:Y:S01]  /*0d60*/  IMAD R11, R8, UR9, R11 ;  /* 0x00000009080b7c24 */ /* 0x000fe2000f8e020b */
[----:B------:R-:W1:Y:S03]  /*0d70*/  LDC.64 R12, c[0x0][0x388] ;  /* 0x0000e200ff0c7b82 */ /* 0x000e660000000a00 */
[----:B------:R-:W-:Y:S01]  /*0d80*/  IMAD.IADD R10, R17, 0x1, R11 ;  /* 0x00000001110a7824 */ /* 0x000fe200078e020b */
[----:B----4-:R-:W-:-:S04]  /*0d90*/  LEA R14, P1, R16, R14, 0x3 ;  /* 0x0000000e100e7211 */ /* 0x010fc800078218ff */
[----:B------:R-:W-:-:S05]  /*0da0*/  LEA.HI.X R15, R16, R15, R10, 0x3, P1 ;  /* 0x0000000f100f7211 */ /* 0x000fca00008f1c0a */
[----:B------:R-:W3:Y:S01]  /*0db0*/  LDG.E.64 R10, desc[UR10][R14.64] ;  /* 0x0000000a0e0a7981 */ /* 0x000ee2000c1e1b00 */
[C---:B--2---:R-:W-:Y:S02]  /*0dc0*/  IMAD R25, R3.reuse, UR7, RZ ;  /* 0x0000000703197c24 */ /* 0x044fe4000f8e02ff */
[----:B---3--:R-:W-:-:S04]  /*0dd0*/  IMAD.WIDE.U32 R10, R3, UR6, R10 ;  /* 0x00000006030a7c25 */ /* 0x008fc8000f8e000a */
[----:B------:R-:W-:Y:S01]  /*0de0*/  IMAD.IADD R11, R11, 0x1, R25 ;  /* 0x000000010b0b7824 */ /* 0x000fe200078e0219 */
[----:B-1----:R-:W-:-:S04]  /*0df0*/  LEA R18, P1, R10, R12, 0x2 ;  /* 0x0000000c0a127211 */ /* 0x002fc800078210ff */
[----:B------:R-:W-:-:S05]  /*0e00*/  LEA.HI.X R19, R10, R13, R11, 0x2, P1 ;  /* 0x0000000d0a137211 */ /* 0x000fca00008f140b */
[----:B------:R-:W2:Y:S01]  /*0e10*/  LDG.E R21, desc[UR10][R18.64] ;  /* 0x0000000a12157981 */ /* 0x000ea2000c1e1900 */
[----:B------:R-:W-:-:S04]  /*0e20*/  IMAD R11, R9, UR8, RZ ;  /* 0x00000008090b7c24 */ /* 0x000fc8000f8e02ff */
[----:B------:R-:W-:-:S04]  /*0e30*/  IMAD R11, R8, UR9, R11 ;  /* 0x00000009080b7c24 */ /* 0x000fc8000f8e020b */
[----:B------:R-:W-:Y:S01]  /*0e40*/  IMAD.IADD R17, R17, 0x1, R11 ;  /* 0x0000000111117824 */ /* 0x000fe200078e020b */
[----:B------:R-:W-:-:S04]  /*0e50*/  LEA R11, P1, R16, R3, 0xb ;  /* 0x00000003100b7211 */ /* 0x000fc800078258ff */
[----:B------:R-:W-:Y:S02]  /*0e60*/  LEA.HI.X R16, R16, RZ, R17, 0xb, P1 ;  /* 0x000000ff10107211 */ /* 0x000fe400008f5c11 */
[----:B0-----:R-:W-:-:S04]  /*0e70*/  LEA R10, P1, R11, UR12, 0x2 ;  /* 0x0000000c0b0a7c11 */ /* 0x001fc8000f8210ff */
[----:B------:R-:W-:-:S05]  /*0e80*/  LEA.HI.X R11, R11, UR13, R16, 0x2, P1 ;  /* 0x0000000d0b0b7c11 */ /* 0x000fca00088f1410 */
[----:B--2---:R0:W-:Y:S04]  /*0e90*/  STG.E desc[UR10][R10.64], R21 ;  /* 0x000000150a007986 */ /* 0x0041e8000c10190a */
[----:B------:R-:W2:Y:S02]  /*0ea0*/  LDG.E.64 R16, desc[UR10][R14.64+0x8] ;  /* 0x0000080a0e107981 */ /* 0x000ea4000c1e1b00 */
[----:B--2---:R-:W-:-:S04]  /*0eb0*/  IMAD.WIDE.U32 R16, R3, UR6, R16 ;  /* 0x0000000603107c25 */ /* 0x004fc8000f8e0010 */
[----:B------:R-:W-:Y:S01]  /*0ec0*/  IMAD.IADD R17, R25, 0x1, R17 ;  /* 0x0000000119117824 */ /* 0x000fe200078e0211 */
[----:B------:R-:W-:-:S04]  /*0ed0*/  LEA R18, P1, R16, R12, 0x2 ;  /* 0x0000000c10127211 */ /* 0x000fc800078210ff */
[----:B------:R-:W-:-:S06]  /*0ee0*/  LEA.HI.X R19, R16, R13, R17, 0x2, P1 ;  /* 0x0000000d10137211 */ /* 0x000fcc00008f1411 */
[----:B------:R-:W2:Y:S04]  /*0ef0*/  LDG.E R19, desc[UR10][R18.64] ;  /* 0x0000000a12137981 */ /* 0x000ea8000c1e1900 */
[----:B--2---:R1:W-:Y:S04]  /*0f00*/  STG.E desc[UR10][R10.64+0x2000], R19 ;  /* 0x002000130a007986 */ /* 0x0043e8000c10190a */
[----:B------:R-:W2:Y:S02]  /*0f10*/  LDG.E.64 R16, desc[UR10][R14.64+0x10] ;  /* 0x0000100a0e107981 */ /* 0x000ea4000c1e1b00 */
[----:B--2---:R-:W-:-:S04]  /*0f20*/  IMAD.WIDE.U32 R16, R3, UR6, R16 ;  /* 0x0000000603107c25 */ /* 0x004fc8000f8e0010 */
[----:B------:R-:W-:Y:S01]  /*0f30*/  IMAD.IADD R17, R25, 0x1, R17 ;  /* 0x0000000119117824 */ /* 0x000fe200078e0211 */
[----:B------:R-:W-:-:S04]  /*0f40*/  LEA R20, P1, R16, R12, 0x2 ;  /* 0x0000000c10147211 */ /* 0x000fc800078210ff */
[----:B0-----:R-:W-:-:S06]  /*0f50*/  LEA.HI.X R21, R16, R13, R17, 0x2, P1 ;  /* 0x0000000d10157211 */ /* 0x001fcc00008f1411 */
[----:B------:R-:W2:Y:S04]  /*0f60*/  LDG.E R21, desc[UR10][R20.64] ;  /* 0x0000000a14157981 */ /* 0x000ea8000c1e1900 */
[----:B--2---:R0:W-:Y:S04]  /*0f70*/  STG.E desc[UR10][R10.64+0x4000], R21 ;  /* 0x004000150a007986 */ /* 0x0041e8000c10190a */
[----:B------:R-:W2:Y:S02]  /*0f80*/  LDG.E.64 R16, desc[UR10][R14.64+0x18] ;  /* 0x0000180a0e107981 */ /* 0x000ea4000c1e1b00 */
[----:B--2---:R-:W-:-:S04]  /*0f90*/  IMAD.WIDE.U32 R16, R3, UR6, R16 ;  /* 0x0000000603107c25 */ /* 0x004fc8000f8e0010 */
[----:B------:R-:W-:Y:S01]  /*0fa0*/  IMAD.IADD R17, R25, 0x1, R17 ;  /* 0x0000000119117824 */ /* 0x000fe200078e0211 */
[----:B------:R-:W-:-:S04]  /*0fb0*/  LEA R18, P1, R16, R12, 0x2 ;  /* 0x0000000c10127211 */ /* 0x000fc800078210ff */
[----:B-1----:R-:W-:-:S06]  /*0fc0*/  LEA.HI.X R19, R16, R13, R17, 0x2, P1 ;  /* 0x0000000d10137211 */ /* 0x002fcc00008f1411 */
        /* <DEDUP_REMOVED lines=27> */
[----:B------:R-:W-:-:S06]  /*1180*/  LEA.HI.X R13, R16, R13, R25, 0x2, P1 ;  /* 0x0000000d100d7211 */ /* 0x000fcc00008f1419 */
[----:B------:R-:W2:Y:S01]  /*1190*/  LDG.E R13, desc[UR10][R12.64] ;  /* 0x0000000a0c0d7981 */ /* 0x000ea2000c1e1900 */
[----:B------:R-:W-:-:S05]  /*11a0*/  IADD3 R22, P1, PT, R22, 0x8, RZ ;  /* 0x0000000816167810 */ /* 0x000fca0007f3e0ff */
[----:B------:R-:W-:Y:S01]  /*11b0*/  IMAD.X R23, RZ, RZ, R23, P1 ;  /* 0x000000ffff177224 */ /* 0x000fe200008e0617 */
[----:B------:R-:W-:-:S04]  /*11c0*/  ISETP.NE.U32.AND P1, PT, R22, R7, PT ;  /* 0x000000071600720c */ /* 0x000fc80003f25070 */
[----:B------:R-:W-:Y:S01]  /*11d0*/  ISETP.NE.AND.EX P1, PT, R23, R4, PT, P1 ;  /* 0x000000041700720c */ /* 0x000fe20003f25310 */
[----:B--2---:R4:W-:-:S12]  /*11e0*/  STG.E desc[UR10][R10.64+0xe000], R13 ;  /* 0x00e0000d0a007986 */ /* 0x0049d8000c10190a */
[----:B------:R-:W-:Y:S05]  /*11f0*/  @P1 BRA `(.L_x_44) ;  /* 0xfffffff800cc1947 */ /* 0x000fea000383ffff */
[----:B------:R-:W-:Y:S02]  /*1200*/  IMAD.MOV.U32 R22, RZ, RZ, R7 ;  /* 0x000000ffff167224 */ /* 0x000fe400078e0007 */
[----:B------:R-:W-:-:S07]  /*1210*/  IMAD.MOV.U32 R23, RZ, RZ, R4 ;  /* 0x000000ffff177224 */ /* 0x000fce00078e0004 */
.L_x_43:
[----:B------:R-:W-:-:S04]  /*1220*/  ISETP.NE.U32.AND P1, PT, R2, RZ, PT ;  /* 0x000000ff0200720c */ /* 0x000fc80003f25070 */
[----:B------:R-:W-:-:S13]  /*1230*/  ISETP.NE.AND.EX P1, PT, RZ, RZ, PT, P1 ;  /* 0x000000ffff00720c */ /* 0x000fda0003f25310 */
[----:B------:R-:W-:Y:S05]  /*1240*/  @!P1 BRA `(.L_x_45) ;  /* 0x0000000400c09947 */ /* 0x000fea0003800000 */
[----:B------:R-:W-:-:S04]  /*1250*/  ISETP.NE.U32.AND P1, PT, R6, RZ, PT ;  /* 0x000000ff0600720c */ /* 0x000fc80003f25070 */
[----:B------:R-:W-:Y:S01]  /*1260*/  ISETP.NE.AND.EX P1, PT, RZ, RZ, PT, P1 ;  /* 0x000000ffff00720c */ /* 0x000fe20003f25310 */
[----:B------:R-:W-:-:S12]  /*1270*/  @!P0 BRA `(.L_x_46) ;  /* 0x0000000000c08947 */ /* 0x000fd80003800000 */
[----:B------:R-:W0:Y:S01]  /*1280*/  LDC.64 R14, c[0x0][0x380] ;  /* 0x0000e000ff0e7b82 */ /* 0x000e220000000a00 */
[----:B---34-:R-:W-:Y:S01]  /*1290*/  IMAD R11, R9, UR8, RZ ;  /* 0x00000008090b7c24 */ /* 0x018fe2000f8e02ff */
[----:B------:R-:W2:Y:S01]  /*12a0*/  LDCU.64 UR6, c[0x0][0x3a0] ;  /* 0x00007400ff0677ac */ /* 0x000ea20008000a00 */
[C---:B-1----:R-:W-:Y:S01]  /*12b0*/  IMAD.WIDE.U32 R18, R8.reuse, UR8, R22 ;  /* 0x0000000808127c25 */ /* 0x042fe2000f8e0016 */
[----:B------:R-:W1:Y:S03]  /*12c0*/  LDCU.64 UR12, c[0x0][0x390] ;  /* 0x00007200ff0c77ac */ /* 0x000e660008000a00 */
[----:B------:R-:W-:Y:S01]  /*12d0*/  IMAD R11, R8, UR9, R11 ;  /* 0x00000009080b7c24 */ /* 0x000fe2000f8e020b */
[----:B------:R-:W3:Y:S03]  /*12e0*/  LDC.64 R12, c[0x0][0x388] ;  /* 0x0000e200ff0c7b82 */ /* 0x000ee60000000a00 */
[----:B------:R-:W-:Y:S01]  /*12f0*/  IMAD.IADD R10, R11, 0x1, R19 ;  /* 0x000000010b0a7824 */ /* 0x000fe200078e0213 */
[----:B0-----:R-:W-:-:S04]  /*1300*/  LEA R14, P2, R18, R14, 0x3 ;  /* 0x0000000e120e7211 */ /* 0x001fc800078418ff */
[----:B------:R-:W-:-:S05]  /*1310*/  LEA.HI.X R15, R18, R15, R10, 0x3, P2 ;  /* 0x0000000f120f7211 */ /* 0x000fca00010f1c0a */
[----:B------:R-:W4:Y:S01]  /*1320*/  LDG.E.64 R10, desc[UR10][R14.64] ;  /* 0x0000000a0e0a7981 */ /* 0x000f22000c1e1b00 */
[C---:B--2---:R-:W-:Y:S02]  /*1330*/  IMAD R25, R3.reuse, UR7, RZ ;  /* 0x0000000703197c24 */ /* 0x044fe4000f8e02ff */
[----:B----4-:R-:W-:-:S04]  /*1340*/  IMAD.WIDE.U32 R10, R3, UR6, R10 ;  /* 0x00000006030a7c25 */ /* 0x010fc8000f8e000a */
[----:B------:R-:W-:Y:S01]  /*1350*/  IMAD.IADD R11, R25, 0x1, R11 ;  /* 0x00000001190b7824 */ /* 0x000fe200078e020b */
[----:B---3--:R-:W-:-:S04]  /*1360*/  LEA R16, P2, R10, R12, 0x2 ;  /* 0x0000000c0a107211 */ /* 0x008fc800078410ff */
[----:B------:R-:W-:-:S05]  /*1370*/  LEA.HI.X R17, R10, R13, R11, 0x2, P2 ;  /* 0x0000000d0a117211 */ /* 0x000fca00010f140b */
[----:B------:R-:W2:Y:S01]  /*1380*/  LDG.E R21, desc[UR10][R16.64] ;  /* 0x0000000a10157981 */ /* 0x000ea2000c1e1900 */
[----:B------:R-:W-:-:S04]  /*1390*/  IMAD R11, R9, UR8, RZ ;  /* 0x00000008090b7c24 */ /* 0x000fc8000f8e02ff */
[----:B------:R-:W-:-:S04]  /*13a0*/  IMAD R11, R8, UR9, R11 ;  /* 0x00000009080b7c24 */ /* 0x000fc8000f8e020b */
[----:B------:R-:W-:Y:S01]  /*13b0*/  IMAD.IADD R19, R11, 0x1, R19 ;  /* 0x000000010b137824 */ /* 0x000fe200078e0213 */
[----:B------:R-:W-:-:S04]  /*13c0*/  LEA R11, P2, R18, R3, 0xb ;  /* 0x00000003120b7211 */ /* 0x000fc800078458ff */
[----:B------:R-:W-:Y:S02]  /*13d0*/  LEA.HI.X R18, R18, RZ, R19, 0xb, P2 ;  /* 0x000000ff12127211 */ /* 0x000fe400010f5c13 */
[----:B-1----:R-:W-:-:S04]  /*13e0*/  LEA R10, P2, R11, UR12, 0x2 ;  /* 0x0000000c0b0a7c11 */ /* 0x002fc8000f8410ff */
        /* <DEDUP_REMOVED lines=9> */
[----:B------:R-:W3:Y:S02]  /*1480*/  LDG.E.64 R16, desc[UR10][R14.64+0x10] ;  /* 0x0000100a0e107981 */ /* 0x000ee4000c1e1b00 */
[----:B---3--:R-:W-:-:S04]  /*1490*/  IMAD.WIDE.U32 R16, R3, UR6, R16 ;  /* 0x0000000603107c25 */ /* 0x008fc8000f8e0010 */
[----:B------:R-:W-:Y:S01]  /*14a0*/  IMAD.IADD R17, R25, 0x1, R17 ;  /* 0x0000000119117824 */ /* 0x000fe200078e0211 */
[----:B------:R-:W-:-:S04]  /*14b0*/  LEA R20, P2, R16, R12, 0x2 ;  /* 0x0000000c10147211 */ /* 0x000fc800078410ff */
[----:B0-----:R-:W-:-:S06]  /*14c0*/  LEA.HI.X R21, R16, R13, R17, 0x2, P2 ;  /* 0x0000000d10157211 */ /* 0x001fcc00010f1411 */
[----:B------:R-:W3:Y:S04]  /*14d0*/  LDG.E R21, desc[UR10][R20.64] ;  /* 0x0000000a14157981 */ /* 0x000ee8000c1e1900 */
[----:B---3--:R2:W-:Y:S04]  /*14e0*/  STG.E desc[UR10][R10.64+0x4000], R21 ;  /* 0x004000150a007986 */ /* 0x0085e8000c10190a */
[----:B------:R-:W3:Y:S02]  /*14f0*/  LDG.E.64 R16, desc[UR10][R14.64+0x18] ;  /* 0x0000180a0e107981 */ /* 0x000ee4000c1e1b00 */
[----:B---3--:R-:W-:-:S04]  /*1500*/  IMAD.WIDE.U32 R16, R3, UR6, R16 ;  /* 0x0000000603107c25 */ /* 0x008fc8000f8e0010 */
[----:B------:R-:W-:Y:S01]  /*1510*/  IMAD.IADD R25, R25, 0x1, R17 ;  /* 0x0000000119197824 */ /* 0x000fe200078e0211 */
[----:B------:R-:W-:-:S04]  /*1520*/  LEA R12, P2, R16, R12, 0x2 ;  /* 0x0000000c100c7211 */ /* 0x000fc800078410ff */
[----:B------:R-:W-:-:S06]  /*1530*/  LEA.HI.X R13, R16, R13, R25, 0x2, P2 ;  /* 0x0000000d100d7211 */ /* 0x000fcc00010f1419 */
[----:B------:R-:W3:Y:S01]  /*1540*/  LDG.E R13, desc[UR10][R12.64] ;  /* 0x0000000a0c0d7981 */ /* 0x000ee2000c1e1900 */
[----:B------:R-:W-:-:S05]  /*1550*/  IADD3 R22, P2, PT, R22, 0x4, RZ ;  /* 0x0000000416167810 */ /* 0x000fca0007f5e0ff */
[----:B------:R-:W-:Y:S01]  /*1560*/  IMAD.X R23, RZ, RZ, R23, P2 ;  /* 0x000000ffff177224 */ /* 0x000fe200010e0617 */
[----:B---3--:R2:W-:Y:S07]  /*1570*/  STG.E desc[UR10][R10.64+0x6000], R13 ;  /* 0x0060000d0a007986 */ /* 0x0085ee000c10190a */
.L_x_46:
[----:B------:R-:W-:Y:S05]  /*1580*/  @!P1 BRA `(.L_x_45) ;  /* 0x0000000000f09947 */ /* 0x000fea0003800000 */
[----:B------:R-:W-:Y:S01]  /*1590*/  ISETP.NE.U32.AND P1, PT, R6, 0x1, PT ;  /* 0x000000010600780c */ /* 0x000fe20003f25070 */
[----:B------:R-:W-:-:S03]  /*15a0*/  ULOP3.LUT UP1, URZ, UR8, 0x1, URZ, 0xc0, !UPT ;  /* 0x0000000108ff7892 */ /* 0x000fc6000f82c0ff */
[----:B------:R-:W-:-:S13]  /*15b0*/  ISETP.NE.AND.EX P1, PT, RZ, RZ, PT, P1 ;  /* 0x000000ffff00720c */ /* 0x000fda0003f25310 */
[----:B------:R-:W-:Y:S05]  /*15c0*/  @!P1 BRA `(.L_x_47) ;  /* 0x0000000000889947 */ /* 0x000fea0003800000 */
[----:B------:R-:W0:Y:S01]  /*15d0*/  LDC.64 R14, c[0x0][0x380] ;  /* 0x0000e000ff0e7b82 */ /* 0x000e220000000a00 */
[----:B--234-:R-:W-:Y:S01]  /*15e0*/  IMAD R13, R9, UR8, RZ ;  /* 0x00000008090d7c24 */ /* 0x01cfe2000f8e02ff */
[----:B------:R-:W2:Y:S01]  /*15f0*/  LDCU.64 UR6, c[0x0][0x3a0] ;  /* 0x00007400ff0677ac */ /* 0x000ea20008000a00 */
[C---:B------:R-:W-:Y:S01]  /*1600*/  IMAD.WIDE.U32 R10, R8.reuse, UR8, R22 ;  /* 0x00000008080a7c25 */ /* 0x040fe2000f8e0016 */
[----:B------:R-:W3:Y:S03]  /*1610*/  LDCU.64 UR12, c[0x0][0x390] ;  /* 0x00007200ff0c77ac */ /* 0x000ee60008000a00 */
[----:B------:R-:W-:-:S04]  /*1620*/  IMAD R13, R8, UR9, R13 ;  /* 0x00000009080d7c24 */ /* 0x000fc8000f8e020d */
[----:B------:R-:W-:Y:S01]  /*1630*/  IMAD.IADD R13, R13, 0x1, R11 ;  /* 0x000000010d0d7824 */ /* 0x000fe200078e020b */
[----:B0-----:R-:W-:-:S04]  /*1640*/  LEA R14, P1, R10, R14, 0x3 ;  /* 0x0000000e0a0e7211 */ /* 0x001fc800078218ff */
[----:B------:R-:W-:Y:S02]  /*1650*/  LEA.HI.X R15, R10, R15, R13, 0x3, P1 ;  /* 0x0000000f0a0f7211 */ /* 0x000fe400008f1c0d */
[----:B------:R-:W0:Y:S03]  /*1660*/  LDC.64 R12, c[0x0][0x388] ;  /* 0x0000e200ff0c7b82 */ /* 0x000e260000000a00 */
[----:B-1----:R-:W4:Y:S01]  /*1670*/  LDG.E.64 R18, desc[UR10][R14.64] ;  /* 0x0000000a0e127981 */ /* 0x002f22000c1e1b00 */
[----:B--2---:R-:W-:Y:S02]  /*1680*/  IMAD R21, R3, UR7, RZ ;  /* 0x0000000703157c24 */ /* 0x004fe4000f8e02ff */
[----:B------:R-:W-:Y:S02]  /*1690*/  IMAD R25, R9, UR8, RZ ;  /* 0x0000000809197c24 */ /* 0x000fe4000f8e02ff */
[----:B----4-:R-:W-:-:S04]  /*16a0*/  IMAD.WIDE.U32 R18, R3, UR6, R18 ;  /* 0x0000000603127c25 */ /* 0x010fc8000f8e0012 */
[----:B------:R-:W-:Y:S01]  /*16b0*/  IMAD.IADD R17, R21, 0x1, R19 ;  /* 0x0000000115117824 */ /* 0x000fe200078e0213 */
[----:B0-----:R-:W-:-:S04]  /*16c0*/  LEA R16, P1, R18, R12, 0x2 ;  /* 0x0000000c12107211 */ /* 0x001fc800078210ff */
[----:B------:R-:W-:-:S05]  /*16d0*/  LEA.HI.X R17, R18, R13, R17, 0x2, P1 ;  /* 0x0000000d12117211 */ /* 0x000fca00008f1411 */
[----:B------:R-:W2:Y:S01]  /*16e0*/  LDG.E R19, desc[UR10][R16.64] ;  /* 0x0000000a10137981 */ /* 0x000ea2000c1e1900 */
[----:B------:R-:W-:-:S04]  /*16f0*/  IMAD R25, R8, UR9, R25 ;  /* 0x0000000908197c24 */ /* 0x000fc8000f8e0219 */
[----:B------:R-:W-:Y:S01]  /*1700*/  IMAD.IADD R25, R25, 0x1, R11 ;  /* 0x0000000119197824 */ /* 0x000fe200078e020b */
[----:B------:R-:W-:-:S04]  /*1710*/  LEA R11, P1, R10, R3, 0xb ;  /* 0x000000030a0b7211 */ /* 0x000fc800078258ff */
[----:B------:R-:W-:Y:S02]  /*1720*/  LEA.HI.X R18, R10, RZ, R25, 0xb, P1 ;  /* 0x000000ff0a127211 */ /* 0x000fe400008f5c19 */
[----:B---3--:R-:W-:-:S04]  /*1730*/  LEA R10, P1, R11, UR12, 0x2 ;  /* 0x0000000c0b0a7c11 */ /* 0x008fc8000f8210ff */
[----:B------:R-:W-:-:S05]  /*1740*/  LEA.HI.X R11, R11, UR13, R18, 0x2, P1 ;  /* 0x0000000d0b0b7c11 */ /* 0x000fca00088f1412 */
        /* <DEDUP_REMOVED lines=9> */
[----:B--2---:R0:W-:Y:S07]  /*17e0*/  STG.E desc[UR10][R10.64+0x2000], R13 ;  /* 0x0020000d0a007986 */ /* 0x0041ee000c10190a */
.L_x_47:
[----:B------:R-:W-:Y:S05]  /*17f0*/  BRA.U !UP1, `(.L_x_45) ;  /* 0x0000000109547547 */ /* 0x000fea000b800000 */
[----:B0-234-:R-:W0:Y:S01]  /*1800*/  LDC.64 R10, c[0x0][0x380] ;  /* 0x0000e000ff0a7b82 */ /* 0x01de220000000a00 */
[----:B------:R-:W-:Y:S01]  /*1810*/  IMAD R9, R9, UR8, RZ ;  /* 0x0000000809097c24 */ /* 0x000fe2000f8e02ff */
[----:B------:R-:W2:Y:S01]  /*1820*/  LDCU.64 UR6, c[0x0][0x3a0] ;  /* 0x00007400ff0677ac */ /* 0x000ea20008000a00 */
[----:B------:R-:W-:-:S04]  /*1830*/  IMAD.WIDE.U32 R12, R8, UR8, R22 ;  /* 0x00000008080c7c25 */ /* 0x000fc8000f8e0016 */
[----:B------:R-:W-:Y:S01]  /*1840*/  IMAD R9, R8, UR9, R9 ;  /* 0x0000000908097c24 */ /* 0x000fe2000f8e0209 */
[----:B------:R-:W3:Y:S03]  /*1850*/  LDC.64 R14, c[0x0][0x388] ;  /* 0x0000e200ff0e7b82 */ /* 0x000ee60000000a00 */
[----:B------:R-:W-:Y:S01]  /*1860*/  IMAD.IADD R13, R9, 0x1, R13 ;  /* 0x00000001090d7824 */ /* 0x000fe200078e020d */
[----:B0-----:R-:W-:-:S04]  /*1870*/  LEA R8, P1, R12, R10, 0x3 ;  /* 0x0000000a0c087211 */ /* 0x001fc800078218ff */
[----:B------:R-:W-:-:S06]  /*1880*/  LEA.HI.X R9, R12, R11, R13, 0x3, P1 ;  /* 0x0000000b0c097211 */ /* 0x000fcc00008f1c0d */
[----:B------:R-:W2:Y:S02]  /*1890*/  LDG.E.64 R8, desc[UR10][R8.64] ;  /* 0x0000000a08087981 */ /* 0x000ea4000c1e1b00 */
[----:B--2---:R-:W-:-:S04]  /*18a0*/  IMAD.WIDE.U32 R10, R3, UR6, R8 ;  /* 0x00000006030a7c25 */ /* 0x004fc8000f8e0008 */
[----:B------:R-:W-:Y:S01]  /*18b0*/  IMAD R11, R3, UR7, R11 ;  /* 0x00000007030b7c24 */ /* 0x000fe2000f8e020b */
[C---:B---3--:R-:W-:Y:S01]  /*18c0*/  LEA R14, P1, R10.reuse, R14, 0x2 ;  /* 0x0000000e0a0e7211 */ /* 0x048fe200078210ff */
[----:B------:R-:W0:Y:S03]  /*18d0*/  LDCU.64 UR6, c[0x0][0x390] ;  /* 0x00007200ff0677ac */ /* 0x000e260008000a00 */
[----:B------:R-:W-:-:S06]  /*18e0*/  LEA.HI.X R15, R10, R15, R11, 0x2, P1 ;  /* 0x0000000f0a0f7211 */ /* 0x000fcc00008f140b */
[----:B------:R-:W2:Y:S01]  /*18f0*/  LDG.E R15, desc[UR10][R14.64] ;  /* 0x0000000a0e0f7981 */ /* 0x000ea2000c1e1900 */
[----:B------:R-:W-:-:S04]  /*1900*/  LEA R10, P1, R12, R3, 0xb ;  /* 0x000000030c0a7211 */ /* 0x000fc800078258ff */
[----:B------:R-:W-:Y:S02]  /*1910*/  LEA.HI.X R13, R12, RZ, R13, 0xb, P1 ;  /* 0x000000ff0c0d7211 */ /* 0x000fe400008f5c0d */
[----:B0-----:R-:W-:-:S04]  /*1920*/  LEA R8, P1, R10, UR6, 0x2 ;  /* 0x000000060a087c11 */ /* 0x001fc8000f8210ff */
[----:B------:R-:W-:-:S05]  /*1930*/  LEA.HI.X R9, R10, UR7, R13, 0x2, P1 ;  /* 0x000000070a097c11 */ /* 0x000fca00088f140d */
[----:B--2---:R0:W-:Y:S04]  /*1940*/  STG.E desc[UR10][R8.64], R15 ;  /* 0x0000000f08007986 */ /* 0x0041e8000c10190a */
.L_x_45:
[----:B------:R-:W-:Y:S05]  /*1950*/  BRA.U UP0, `(.L_x_48) ;  /* 0xfffffff100b87547 */ /* 0x000fea000b83ffff */
[----:B------:R-:W-:Y:S05]  /*1960*/  EXIT ;  /* 0x000000000000794d */ /* 0x000fea0003800000 */
.L_x_35:
[----:B------:R-:W0:Y:S02]  /*1970*/  LDC.64 R6, c[0x0][0x398] ;  /* 0x0000e600ff067b82 */ /* 0x000e240000000a00 */
[----:B0-----:R-:W-:-:S04]  /*1980*/  ISETP.GE.U32.AND P0, PT, R6, 0x1, PT ;  /* 0x000000010600780c */ /* 0x001fc80003f06070 */
[----:B------:R-:W-:-:S13]  /*1990*/  ISETP.GE.AND.EX P0, PT, R7, RZ, PT, P0 ;  /* 0x000000ff0700720c */ /* 0x000fda0003f06300 */
[----:B------:R-:W-:Y:S05]  /*19a0*/  @!P0 EXIT ;  /* 0x000000000000894d */ /* 0x000fea0003800000 */
[----:B------:R-:W0:Y:S02]  /*19b0*/  LDC.64 R6, c[0x0][0x3a8] ;  /* 0x0000ea00ff067b82 */ /* 0x000e240000000a00 */
[----:B0-----:R-:W-:-:S04]  /*19c0*/  ISETP.GE.U32.AND P0, PT, R6, 0x1, PT ;  /* 0x000000010600780c */ /* 0x001fc80003f06070 */
[----:B------:R-:W-:-:S13]  /*19d0*/  ISETP.GE.AND.EX P0, PT, R7, RZ, PT, P0 ;  /* 0x000000ff0700720c */ /* 0x000fda0003f06300 */
[----:B------:R-:W-:Y:S05]  /*19e0*/  @!P0 EXIT ;  /* 0x000000000000894d */ /* 0x000fea0003800000 */
[----:B------:R-:W0:Y:S01]  /*19f0*/  LDCU.64 UR6, c[0x0][0x390] ;  /* 0x00007200ff0677ac */ /* 0x000e220008000a00 */
[C---:B------:R-:W-:Y:S01]  /*1a00*/  LOP3.LUT R0, R6.reuse, 0x7, RZ, 0xc0, !PT ;  /* 0x0000000706007812 */ /* 0x040fe200078ec0ff */
[----:B------:R-:W-:Y:S01]  /*1a10*/  IMAD.MOV.U32 R9, RZ, RZ, RZ ;  /* 0x000000ffff097224 */ /* 0x000fe200078e00ff */
[----:B------:R-:W-:Y:S01]  /*1a20*/  IADD3 R2, P2, PT, R6, -0x1, RZ ;  /* 0xffffffff06027810 */ /* 0x000fe20007f5e0ff */
[----:B------:R-:W-:Y:S01]  /*1a30*/  UMOV UR4, URZ ;  /* 0x000000ff00047c82 */ /* 0x000fe20008000000 */
[----:B------:R-:W-:Y:S01]  /*1a40*/  IADD3 R0, P3, PT, R0, -0x1, RZ ;  /* 0xffffffff00007810 */ /* 0x000fe20007f7e0ff */
[----:B------:R-:W-:Y:S01]  /*1a50*/  IMAD.WIDE.U32 R8, R5, UR8, R8 ;  /* 0x0000000805087c25 */ /* 0x000fe2000f8e0008 */
[----:B------:R-:W-:Y:S01]  /*1a60*/  ISETP.GE.U32.AND P0, PT, R2, 0x7, PT ;  /* 0x000000070200780c */ /* 0x000fe20003f06070 */
[----:B------:R-:W-:Y:S01]  /*1a70*/  UMOV UR5, URZ ;  /* 0x000000ff00057c82 */ /* 0x000fe20008000000 */
[----:B------:R-:W-:Y:S01]  /*1a80*/  ISETP.GE.U32.AND P1, PT, R0, 0x3, PT ;  /* 0x000000030000780c */ /* 0x000fe20003f26070 */
[----:B------:R-:W-:Y:S01]  /*1a90*/  IMAD.X R2, RZ, RZ, -0x1, P3 ;  /* 0xffffffffff027424 */ /* 0x000fe200018e06ff */
[----:B------:R-:W-:Y:S01]  /*1aa0*/  IADD3.X R0, PT, PT, R7, -0x1, RZ, P2, !PT ;  /* 0xffffffff07007810 */ /* 0x000fe200017fe4ff */
[C---:B------:R-:W-:Y:S01]  /*1ab0*/  IMAD.SHL.U32 R5, R6.reuse, 0x8, RZ ;  /* 0x0000000806057824 */ /* 0x040fe200078e00ff */
[----:B------:R-:W-:-:S02]  /*1ac0*/  LOP3.LUT R4, R6, 0xfffffff8, RZ, 0xc0, !PT ;  /* 0xfffffff806047812 */ /* 0x000fc400078ec0ff */
[----:B------:R-:W-:Y:S02]  /*1ad0*/  ISETP.GE.U32.AND.EX P1, PT, R2, RZ, PT, P1 ;  /* 0x000000ff0200720c */ /* 0x000fe40003f26110 */
[----:B------:R-:W-:Y:S01]  /*1ae0*/  ISETP.GE.U32.AND.EX P0, PT, R0, RZ, PT, P0 ;  /* 0x000000ff0000720c */ /* 0x000fe20003f06100 */
[----:B0-----:R-:W-:Y:S01]  /*1af0*/  UIADD3 UR6, UP0, UPT, UR6, 0x8000, URZ ;  /* 0x0000800006067890 */ /* 0x001fe2000ff1e0ff */
[C---:B------:R-:W-:Y:S01]  /*1b00*/  SHF.L.U64.HI R2, R6.reuse, 0xb, R7 ;  /* 0x0000000b06027819 */ /* 0x040fe20000010207 */
[----:B------:R-:W-:Y:S01]  /*1b10*/  IMAD.SHL.U32 R6, R6, 0x800, RZ ;  /* 0x0000080006067824 */ /* 0x000fe200078e00ff */
[----:B------:R-:W-:Y:S01]  /*1b20*/  LOP3.LUT R0, R7, 0x7fffffff, RZ, 0xc0, !PT ;  /* 0x7fffffff07007812 */ /* 0x000fe200078ec0ff */
[----:B------:R-:W-:-:S12]  /*1b30*/  UIADD3.X UR7, UPT, UPT, URZ, UR7, URZ, UP0, !UPT ;  /* 0x00000007ff077290 */ /* 0x000fd800087fe4ff */
.L_x_54:
[----:B------:R-:W-:Y:S02]  /*1b40*/  IMAD.MOV.U32 R24, RZ, RZ, RZ ;  /* 0x000000ffff187224 */ /* 0x000fe400078e00ff */
[----:B------:R-:W-:Y:S01]  /*1b50*/  IMAD.MOV.U32 R7, RZ, RZ, RZ ;  /* 0x000000ffff077224 */ /* 0x000fe200078e00ff */
[----:B0-----:R-:W-:Y:S06]  /*1b60*/  @!P0 BRA `(.L_x_49) ;  /* 0x0000000400608947 */ /* 0x001fec0003800000 */
[----:B------:R-:W0:Y:S01]  /*1b70*/  LDC.64 R12, c[0x0][0x3a8] ;  /* 0x0000ea00ff0c7b82 */ /* 0x000e220000000a00 */
[----:B------:R-:W-:Y:S01]  /*1b80*/  IMAD R7, R2, UR4, RZ ;  /* 0x0000000402077c24 */ /* 0x000fe2000f8e02ff */
[----:B------:R-:W1:Y:S03]  /*1b90*/  LDCU.64 UR8, c[0x0][0x3a0] ;  /* 0x00007400ff0877ac */ /* 0x000e660008000a00 */
[----:B------:R-:W-:Y:S01]  /*1ba0*/  IMAD R7, R6, UR5, R7 ;  /* 0x0000000506077c24 */ /* 0x000fe2000f8e0207 */
[----:B------:R-:W2:Y:S02]  /*1bb0*/  LDCU.64 UR12, c[0x0][0x388] ;  /* 0x00007100ff0c77ac */ /* 0x000ea40008000a00 */
[----:B------:R-:W3:Y:S01]  /*1bc0*/  LDC.64 R10, c[0x0][0x380] ;  /* 0x0000e000ff0a7b82 */ /* 0x000ee20000000a00 */
[----:B0-----:R-:W-:Y:S01]  /*1bd0*/  SHF.L.U64.HI R14, R12, 0x3, R13 ;  /* 0x000000030c0e7819 */ /* 0x001fe2000001020d */
[----:B------:R-:W-:-:S04]  /*1be0*/  IMAD.WIDE.U32 R12, R6, UR4, R8 ;  /* 0x00000004060c7c25 */ /* 0x000fc8000f8e0008 */
[----:B------:R-:W-:Y:S01]  /*1bf0*/  IMAD R14, R14, UR4, RZ ;  /* 0x000000040e0e7c24 */ /* 0x000fe2000f8e02ff */
[----:B------:R-:W-:Y:S01]  /*1c00*/  LEA R16, P3, R12, UR6, 0x2 ;  /* 0x000000060c107c11 */ /* 0x000fe2000f8610ff */
[----:B------:R-:W-:Y:S02]  /*1c10*/  IMAD.IADD R17, R13, 0x1, R7 ;  /* 0x000000010d117824 */ /* 0x000fe400078e0207 */
[----:B---3--:R-:W-:-:S03]  /*1c20*/  IMAD.WIDE.U32 R10, R5, UR4, R10 ;  /* 0x00000004050a7c25 */ /* 0x008fc6000f8e000a */
[----:B------:R-:W-:Y:S01]  /*1c30*/  LEA.HI.X R17, R12, UR7, R17, 0x2, P3 ;  /* 0x000000070c117c11 */ /* 0x000fe200098f1411 */
[----:B------:R-:W-:Y:S01]  /*1c40*/  IMAD R7, R5, UR5, R14 ;  /* 0x0000000505077c24 */ /* 0x000fe2000f8e020e */
[----:B------:R-:W-:Y:S01]  /*1c50*/  IADD3 R10, P2, PT, R10, 0x20, RZ ;  /* 0x000000200a0a7810 */ /* 0x000fe20007f5e0ff */
[----:B------:R-:W-:-:S04]  /*1c60*/  IMAD.MOV.U32 R14, RZ, RZ, R4 ;  /* 0x000000ffff0e7224 */ /* 0x000fc800078e0004 */
[----:B------:R-:W-:Y:S02]  /*1c70*/  IMAD.X R11, R11, 0x1, R7, P2 ;  /* 0x000000010b0b7824 */ /* 0x000fe400010e0607 */
[----:B-12---:R-:W-:-:S07]  /*1c80*/  IMAD.MOV.U32 R7, RZ, RZ, R0 ;  /* 0x000000ffff077224 */ /* 0x006fce00078e0000 */
.L_x_50:
[----:B0-----:R-:W2:Y:S01]  /*1c90*/  LDG.E.64 R12, desc[UR10][R10.64+-0x20] ;  /* 0xffffe00a0a0c7981 */ /* 0x001ea2000c1e1b00 */
[C---:B------:R-:W-:Y:S02]  /*1ca0*/  IMAD R15, R3.reuse, UR9, RZ ;  /* 0x00000009030f7c24 */ /* 0x040fe4000f8e02ff */
[----:B--2---:R-:W-:-:S04]  /*1cb0*/  IMAD.WIDE.U32 R12, R3, UR8, R12 ;  /* 0x00000008030c7c25 */ /* 0x004fc8000f8e000c */
[----:B------:R-:W-:Y:S01]  /*1cc0*/  IMAD.IADD R13, R15, 0x1, R13 ;  /* 0x000000010f0d7824 */ /* 0x000fe200078e020d */
[----:B------:R-:W-:-:S04]  /*1cd0*/  LEA R18, P2, R12, UR12, 0x2 ;  /* 0x0000000c0c127c11 */ /* 0x000fc8000f8410ff */
[----:B------:R-:W-:-:S06]  /*1ce0*/  LEA.HI.X R19, R12, UR13, R13, 0x2, P2 ;  /* 0x0000000d0c137c11 */ /* 0x000fcc00090f140d */
[----:B------:R-:W2:Y:S01]  /*1cf0*/  LDG.E R19, desc[UR10][R18.64] ;  /* 0x0000000a12137981 */ /* 0x000ea2000c1e1900 */
[----:B------:R-:W-:Y:S02]  /*1d00*/  IMAD.MOV.U32 R12, RZ, RZ, R16 ;  /* 0x000000ffff0c7224 */ /* 0x000fe400078e0010 */
[----:B------:R-:W-:-:S05]  /*1d10*/  IMAD.MOV.U32 R13, RZ, RZ, R17 ;  /* 0x000000ffff0d7224 */ /* 0x000fca00078e0011 */
[----:B--2---:R0:W-:Y:S04]  /*1d20*/  STG.E desc[UR10][R12.64+-0x8000], R19 ;  /* 0xff8000130c007986 */ /* 0x0041e8000c10190a */
[----:B------:R-:W2:Y:S02]  /*1d30*/  LDG.E.64 R16, desc[UR10][R10.64+-0x18] ;  /* 0xffffe80a0a107981 */ /* 0x000ea4000c1e1b00 */
[----:B--2---:R-:W-:-:S04]  /*1d40*/  IMAD.WIDE.U32 R16, R3, UR8, R16 ;  /* 0x0000000803107c25 */ /* 0x004fc8000f8e0010 */
[----:B------:R-:W-:Y:S01]  /*1d50*/  IMAD.IADD R17, R15, 0x1, R17 ;  /* 0x000000010f117824 */ /* 0x000fe200078e0211 */
[----:B------:R-:W-:-:S04]  /*1d60*/  LEA R20, P2, R16, UR12, 0x2 ;  /* 0x0000000c10147c11 */ /* 0x000fc8000f8410ff */
[----:B------:R-:W-:-:S06]  /*1d70*/  LEA.HI.X R21, R16, UR13, R17, 0x2, P2 ;  /* 0x0000000d10157c11 */ /* 0x000fcc00090f1411 */
[----:B------:R-:W2:Y:S04]  /*1d80*/  LDG.E R21, desc[UR10][R20.64] ;  /* 0x0000000a14157981 */ /* 0x000ea8000c1e1900 */
[----:B--2---:R1:W-:Y:S04]  /*1d90*/  STG.E desc[UR10][R12.64+-0x6000], R21 ;  /* 0xffa000150c007986 */ /* 0x0043e8000c10190a */
[----:B------:R-:W2:Y:S02]  /*1da0*/  LDG.E.64 R16, desc[UR10][R10.64+-0x10] ;  /* 0xfffff00a0a107981 */ /* 0x000ea4000c1e1b00 */
[----:B--2---:R-:W-:-:S04]  /*1db0*/  IMAD.WIDE.U32 R16, R3, UR8, R16 ;  /* 0x0000000803107c25 */ /* 0x004fc8000f8e0010 */
[----:B------:R-:W-:Y:S01]  /*1dc0*/  IMAD.IADD R17, R15, 0x1, R17 ;  /* 0x000000010f117824 */ /* 0x000fe200078e0211 */
[----:B------:R-:W-:-:S04]  /*1dd0*/  LEA R18, P2, R16, UR12, 0x2 ;  /* 0x0000000c10127c11 */ /* 0x000fc8000f8410ff */
[----:B0-----:R-:W-:-:S06]  /*1de0*/  LEA.HI.X R19, R16, UR13, R17, 0x2, P2 ;  /* 0x0000000d10137c11 */ /* 0x001fcc00090f1411 */
[----:B------:R-:W2:Y:S04]  /*1df0*/  LDG.E R19, desc[UR10][R18.64] ;  /* 0x0000000a12137981 */ /* 0x000ea8000c1e1900 */
[----:B--2---:R0:W-:Y:S04]  /*1e00*/  STG.E desc[UR10][R12.64+-0x4000], R19 ;  /* 0xffc000130c007986 */ /* 0x0041e8000c10190a */
[----:B------:R-:W2:Y:S02]  /*1e10*/  LDG.E.64 R16, desc[UR10][R10.64+-0x8] ;  /* 0xfffff80a0a107981 */ /* 0x000ea4000c1e1b00 */
[----:B--2---:R-:W-:-:S04]  /*1e20*/  IMAD.WIDE.U32 R16, R3, UR8, R16 ;  /* 0x0000000803107c25 */ /* 0x004fc8000f8e0010 */
[----:B------:R-:W-:Y:S01]  /*1e30*/  IMAD.IADD R17, R15, 0x1, R17 ;  /* 0x000000010f117824 */ /* 0x000fe200078e0211 */
[----:B------:R-:W-:-:S04]  /*1e40*/  LEA R20, P2, R16, UR12, 0x2 ;  /* 0x0000000c10147c11 */ /* 0x000fc8000f8410ff */
[----:B-1----:R-:W-:-:S06]  /*1e50*/  LEA.HI.X R21, R16, UR13, R17, 0x2, P2 ;  /* 0x0000000d10157c11 */ /* 0x002fcc00090f1411 */
        /* <DEDUP_REMOVED lines=28> */
[----:B------:R-:W2:Y:S01]  /*2020*/  LDG.E R21, desc[UR10][R20.64] ;  /* 0x0000000a14157981 */ /* 0x000ea2000c1e1900 */
[----:B------:R-:W-:Y:S02]  /*2030*/  IADD3 R14, P2, PT, R14, -0x8, RZ ;  /* 0xfffffff80e0e7810 */ /* 0x000fe40007f5e0ff */
[----:B------:R-:W-:Y:S02]  /*2040*/  IADD3 R10, P3, PT, R10, 0x40, RZ ;  /* 0x000000400a0a7810 */ /* 0x000fe40007f7e0ff */
[----:B------:R-:W-:Y:S02]  /*2050*/  IADD3.X R7, PT, PT, R7, -0x1, RZ, P2, !PT ;  /* 0xffffffff07077810 */ /* 0x000fe400017fe4ff */
[----:B------:R-:W-:Y:S01]  /*2060*/  ISETP.NE.U32.AND P2, PT, R14, RZ, PT ;  /* 0x000000ff0e00720c */ /* 0x000fe20003f45070 */
[----:B------:R-:W-:Y:S01]  /*2070*/  IMAD.X R11, RZ, RZ, R11, P3 ;  /* 0x000000ffff0b7224 */ /* 0x000fe200018e060b */
[----:B------:R-:W-:Y:S02]  /*2080*/  IADD3 R16, P4, PT, R12, 0x10000, RZ ;  /* 0x000100000c107810 */ /* 0x000fe40007f9e0ff */
[----:B------:R-:W-:-:S03]  /*2090*/  ISETP.NE.AND.EX P2, PT, R7, RZ, PT, P2 ;  /* 0x000000ff0700720c */ /* 0x000fc60003f45320 */
[----:B------:R-:W-:Y:S01]  /*20a0*/  IMAD.X R17, RZ, RZ, R13, P4 ;  /* 0x000000ffff117224 */ /* 0x000fe200020e060d */
[----:B--2---:R0:W-:Y:S09]  /*20b0*/  STG.E desc[UR10][R12.64+0x6000], R21 ;  /* 0x006000150c007986 */ /* 0x0041f2000c10190a */
[----:B------:R-:W-:Y:S05]  /*20c0*/  @P2 BRA `(.L_x_50) ;  /* 0xfffffff800f02947 */ /* 0x000fea000383ffff */
[----:B------:R-:W-:Y:S02]  /*20d0*/  IMAD.MOV.U32 R24, RZ, RZ, R4 ;  /* 0x000000ffff187224 */ /* 0x000fe400078e0004 */
[----:B------:R-:W-:-:S07]  /*20e0*/  IMAD.MOV.U32 R7, RZ, RZ, R0 ;  /* 0x000000ffff077224 */ /* 0x000fce00078e0000 */
.L_x_49:
[----:B------:R-:W1:Y:S02]  /*20f0*/  LDCU UR8, c[0x0][0x3a8] ;  /* 0x00007500ff0877ac */ /* 0x000e640008000800 */
[----:B-1----:R-:W-:-:S04]  /*2100*/  ULOP3.LUT UR8, UR8, 0x7, URZ, 0xc0, !UPT ;  /* 0x0000000708087892 */ /* 0x002fc8000f8ec0ff */
[----:B------:R-:W-:-:S04]  /*2110*/  UISETP.NE.U32.AND UP0, UPT, UR8, URZ, UPT ;  /* 0x000000ff0800728c */ /* 0x000fc8000bf05070 */
[----:B------:R-:W-:-:S09]  /*2120*/  UISETP.NE.AND.EX UP0, UPT, URZ, URZ, UPT, UP0 ;  /* 0x000000ffff00728c */ /* 0x000fd2000bf05300 */
[----:B------:R-:W-:Y:S05]  /*2130*/  BRA.U !UP0, `(.L_x_51) ;  /* 0x0000000508cc7547 */ /* 0x000fea000b800000 */
[----:B------:R-:W1:Y:S02]  /*2140*/  LDCU UR8, c[0x0][0x3a8] ;  /* 0x00007500ff0877ac */ /* 0x000e640008000800 */
[----:B-1----:R-:W-:-:S04]  /*2150*/  ULOP3.LUT UR8, UR8, 0x3, URZ, 0xc0, !UPT ;  /* 0x0000000308087892 */ /* 0x002fc8000f8ec0ff */
[----:B------:R-:W-:-:S04]  /*2160*/  UISETP.NE.U32.AND UP0, UPT, UR8, URZ, UPT ;  /* 0x000000ff0800728c */ /* 0x000fc8000bf05070 */
[----:B------:R-:W-:Y:S01]  /*2170*/  UISETP.NE.AND.EX UP0, UPT, URZ, URZ, UPT, UP0 ;  /* 0x000000ffff00728c */ /* 0x000fe2000bf05300 */
[----:B------:R-:W-:Y:S10]  /*2180*/  @!P1 BRA `(.L_x_52) ;  /* 0x0000000000bc9947 */ /* 0x000ff40003800000 */
[----:B0-----:R-:W0:Y:S01]  /*2190*/  LDC.64 R12, c[0x0][0x3a8] ;  /* 0x0000ea00ff0c7b82 */ /* 0x001e220000000a00 */
[----:B------:R-:W-:Y:S01]  /*21a0*/  IMAD.MOV.U32 R25, RZ, RZ, R7 ;  /* 0x000000ffff197224 */ /* 0x000fe200078e0007 */
[----:B------:R-:W1:Y:S06]  /*21b0*/  LDCU.64 UR12, c[0x0][0x390] ;  /* 0x00007200ff0c77ac */ /* 0x000e6c0008000a00 */
[----:B------:R-:W2:Y:S08]  /*21c0*/  LDC.64 R16, c[0x0][0x380] ;  /* 0x0000e000ff107b82 */ /* 0x000eb00000000a00 */
[----:B------:R-:W3:Y:S01]  /*21d0*/  LDC.64 R14, c[0x0][0x3a0] ;  /* 0x0000e800ff0e7b82 */ /* 0x000ee20000000a00 */
[----:B0-----:R-:W-:-:S02]  /*21e0*/  IMAD R10, R12, UR5, RZ ;  /* 0x000000050c0a7c24 */ /* 0x001fc4000f8e02ff */
[----:B------:R-:W-:-:S04]  /*21f0*/  IMAD.WIDE.U32 R18, R12, UR4, R24 ;  /* 0x000000040c127c25 */ /* 0x000fc8000f8e0018 */
[----:B------:R-:W-:Y:S01]  /*2200*/  IMAD R11, R13, UR4, R10 ;  /* 0x000000040d0b7c24 */ /* 0x000fe2000f8e020a */
[----:B--2---:R-:W-:Y:S01]  /*2210*/  LEA R16, P2, R18, R16, 0x3 ;  /* 0x0000001012107211 */ /* 0x004fe200078418ff */
[----:B------:R-:W0:Y:S02]  /*2220*/  LDC.64 R12, c[0x0][0x388] ;  /* 0x0000e200ff0c7b82 */ /* 0x000e240000000a00 */
[----:B------:R-:W-:-:S05]  /*2230*/  IMAD.IADD R19, R19, 0x1, R11 ;  /* 0x0000000113137824 */ /* 0x000fca00078e020b */
[----:B------:R-:W-:-:S05]  /*2240*/  LEA.HI.X R17, R18, R17, R19, 0x3, P2 ;  /* 0x0000001112117211 */ /* 0x000fca00010f1c13 */
[----:B------:R-:W2:Y:S01]  /*2250*/  LDG.E.64 R10, desc[UR10][R16.64] ;  /* 0x0000000a100a7981 */ /* 0x000ea2000c1e1b00 */
[C---:B---3--:R-:W-:Y:S02]  /*2260*/  IMAD R15, R3.reuse, R15, RZ ;  /* 0x0000000f030f7224 */ /* 0x048fe400078e02ff */
[----:B--2---:R-:W-:-:S04]  /*2270*/  IMAD.WIDE.U32 R10, R3, R14, R10 ;  /* 0x0000000e030a7225 */ /* 0x004fc800078e000a */
[----:B------:R-:W-:Y:S01]  /*2280*/  IMAD.IADD R11, R15, 0x1, R11 ;  /* 0x000000010f0b7824 */ /* 0x000fe200078e020b */
[----:B0-----:R-:W-:-:S04]  /*2290*/  LEA R22, P2, R10, R12, 0x2 ;  /* 0x0000000c0a167211 */ /* 0x001fc800078410ff */
[----:B------:R-:W-:-:S06]  /*22a0*/  LEA.HI.X R23, R10, R13, R11, 0x2, P2 ;  /* 0x0000000d0a177211 */ /* 0x000fcc00010f140b */
[----:B------:R-:W2:Y:S01]  /*22b0*/  LDG.E R23, desc[UR10][R22.64] ;  /* 0x0000000a16177981 */ /* 0x000ea2000c1e1900 */
[----:B------:R-:W-:-:S04]  /*22c0*/  LEA R11, P2, R18, R3, 0xb ;  /* 0x00000003120b7211 */ /* 0x000fc800078458ff */
[----:B-1----:R-:W-:Y:S02]  /*22d0*/  LEA R10, P3, R11, UR12, 0x2 ;  /* 0x0000000c0b0a7c11 */ /* 0x002fe4000f8610ff */
[----:B------:R-:W-:-:S04]  /*22e0*/  LEA.HI.X R18, R18, RZ, R19, 0xb, P2 ;  /* 0x000000ff12127211 */ /* 0x000fc800010f5c13 */
[----:B------:R-:W-:-:S05]  /*22f0*/  LEA.HI.X R11, R11, UR13, R18, 0x2, P3 ;  /* 0x0000000d0b0b7c11 */ /* 0x000fca00098f1412 */
[----:B--2---:R0:W-:Y:S04]  /*2300*/  STG.E desc[UR10][R10.64], R23 ;  /* 0x000000170a007986 */ /* 0x0041e8000c10190a */
[----:B------:R-:W2:Y:S02]  /*2310*/  LDG.E.64 R18, desc[UR10][R16.64+0x8] ;  /* 0x0000080a10127981 */ /* 0x000ea4000c1e1b00 */
[----:B--2---:R-:W-:-:S04]  /*2320*/  IMAD.WIDE.U32 R18, R3, R14, R18 ;  /* 0x0000000e03127225 */ /* 0x004fc800078e0012 */
[----:B------:R-:W-:Y:S01]  /*2330*/  IMAD.IADD R19, R15, 0x1, R19 ;  /* 0x000000010f137824 */ /* 0x000fe200078e0213 */
[----:B------:R-:W-:-:S04]  /*2340*/  LEA R20, P2, R18, R12, 0x2 ;  /* 0x0000000c12147211 */ /* 0x000fc800078410ff */
[----:B------:R-:W-:-:S06]  /*2350*/  LEA.HI.X R21, R18, R13, R19, 0x2, P2 ;  /* 0x0000000d12157211 */ /* 0x000fcc00010f1413 */
[----:B------:R-:W2:Y:S04]  /*2360*/  LDG.E R21, desc[UR10][R20.64] ;  /* 0x0000000a14157981 */ /* 0x000ea8000c1e1900 */
[----:B--2---:R1:W-:Y:S04]  /*2370*/  STG.E desc[UR10][R10.64+0x2000], R21 ;  /* 0x002000150a007986 */ /* 0x0043e8000c10190a */
[----:B------:R-:W2:Y:S02]  /*2380*/  LDG.E.64 R18, desc[UR10][R16.64+0x10] ;  /* 0x0000100a10127981 */ /* 0x000ea4000c1e1b00 */
[----:B--2---:R-:W-:-:S04]  /*2390*/  IMAD.WIDE.U32 R18, R3, R14, R18 ;  /* 0x0000000e03127225 */ /* 0x004fc800078e0012 */
[----:B------:R-:W-:Y:S01]  /*23a0*/  IMAD.IADD R19, R15, 0x1, R19 ;  /* 0x000000010f137824 */ /* 0x000fe200078e0213 */
[----:B------:R-:W-:-:S04]  /*23b0*/  LEA R22, P2, R18, R12, 0x2 ;  /* 0x0000000c12167211 */ /* 0x000fc800078410ff */
[----:B0-----:R-:W-:-:S06]  /*23c0*/  LEA.HI.X R23, R18, R13, R19, 0x2, P2 ;  /* 0x0000000d12177211 */ /* 0x001fcc00010f1413 */
[----:B------:R-:W2:Y:S04]  /*23d0*/  LDG.E R23, desc[UR10][R22.64] ;  /* 0x0000000a16177981 */ /* 0x000ea8000c1e1900 */
[----:B--2---:R1:W-:Y:S04]  /*23e0*/  STG.E desc[UR10][R10.64+0x4000], R23 ;  /* 0x004000170a007986 */ /* 0x0043e8000c10190a */
[----:B------:R-:W2:Y:S02]  /*23f0*/  LDG.E.64 R18, desc[UR10][R16.64+0x18] ;  /* 0x0000180a10127981 */ /* 0x000ea4000c1e1b00 */
[----:B--2---:R-:W-:-:S04]  /*2400*/  IMAD.WIDE.U32 R18, R3, R14, R18 ;  /* 0x0000000e03127225 */ /* 0x004fc800078e0012 */
[----:B------:R-:W-:Y:S01]  /*2410*/  IMAD.IADD R15, R15, 0x1, R19 ;  /* 0x000000010f0f7824 */ /* 0x000fe200078e0213 */
[----:B------:R-:W-:-:S04]  /*2420*/  LEA R12, P2, R18, R12, 0x2 ;  /* 0x0000000c120c7211 */ /* 0x000fc800078410ff */
[----:B------:R-:W-:-:S06]  /*2430*/  LEA.HI.X R13, R18, R13, R15, 0x2, P2 ;  /* 0x0000000d120d7211 */ /* 0x000fcc00010f140f */
[----:B------:R-:W2:Y:S01]  /*2440*/  LDG.E R13, desc[UR10][R12.64] ;  /* 0x0000000a0c0d7981 */ /* 0x000ea2000c1e1900 */
[----:B------:R-:W-:-:S05]  /*2450*/  IADD3 R24, P2, PT, R24, 0x4, RZ ;  /* 0x0000000418187810 */ /* 0x000fca0007f5e0ff */
[----:B------:R-:W-:Y:S01]  /*2460*/  IMAD.X R7, RZ, RZ, R7, P2 ;  /* 0x000000ffff077224 */ /* 0x000fe200010e0607 */
[----:B--2---:R1:W-:Y:S07]  /*2470*/  STG.E desc[UR10][R10.64+0x6000], R13 ;  /* 0x0060000d0a007986 */ /* 0x0043ee000c10190a */
.L_x_52:
[----:B------:R-:W-:Y:S05]  /*2480*/  BRA.U !UP0, `(.L_x_51) ;  /* 0x0000000108f87547 */ /* 0x000fea000b800000 */
[----:B------:R-:W-:-:S04]  /*2490*/  UISETP.NE.U32.AND UP0, UPT, UR8, 0x1, UPT ;  /* 0x000000010800788c */ /* 0x000fc8000bf05070 */
[----:B------:R-:W-:-:S09]  /*24a0*/  UISETP.NE.AND.EX UP0, UPT, URZ, URZ, UPT, UP0 ;  /* 0x000000ffff00728c */ /* 0x000fd2000bf05300 */
[----:B------:R-:W-:Y:S05]  /*24b0*/  BRA.U !UP0, `(.L_x_53) ;  /* 0x0000000108847547 */ /* 0x000fea000b800000 */
[----:B-1----:R-:W0:Y:S01]  /*24c0*/  LDC.64 R10, c[0x0][0x3a8] ;  /* 0x0000ea00ff0a7b82 */ /* 0x002e220000000a00 */
[----:B------:R-:W-:Y:S01]  /*24d0*/  IMAD.MOV.U32 R25, RZ, RZ, R7 ;  /* 0x000000ffff197224 */ /* 0x000fe200078e0007 */
[----:B------:R-:W1:Y:S06]  /*24e0*/  LDCU.64 UR8, c[0x0][0x390] ;  /* 0x00007200ff0877ac */ /* 0x000e6c0008000a00 */
[----:B------:R-:W2:Y:S01]  /*24f0*/  LDC.64 R14, c[0x0][0x380] ;  /* 0x0000e000ff0e7b82 */ /* 0x000ea20000000a00 */
[C---:B0-----:R-:W-:Y:S02]  /*2500*/  IMAD R12, R10.reuse, UR5, RZ ;  /* 0x000000050a0c7c24 */ /* 0x041fe4000f8e02ff */
[----:B------:R-:W-:-:S04]  /*2510*/  IMAD.WIDE.U32 R16, R10, UR4, R24 ;  /* 0x000000040a107c25 */ /* 0x000fc8000f8e0018 */
[----:B------:R-:W-:Y:S01]  /*2520*/  IMAD R11, R11, UR4, R12 ;  /* 0x000000040b0b7c24 */ /* 0x000fe2000f8e020c */
[----:B--2---:R-:W-:Y:S01]  /*2530*/  LEA R14, P2, R16, R14, 0x3 ;  /* 0x0000000e100e7211 */ /* 0x004fe200078418ff */
[----:B------:R-:W0:Y:S02]  /*2540*/  LDC.64 R12, c[0x0][0x3a0] ;  /* 0x0000e800ff0c7b82 */ /* 0x000e240000000a00 */
[----:B------:R-:W-:-:S05]  /*2550*/  IMAD.IADD R17, R17, 0x1, R11 ;  /* 0x0000000111117824 */ /* 0x000fca00078e020b */
[----:B------:R-:W-:Y:S01]  /*2560*/  LEA.HI.X R15, R16, R15, R17, 0x3, P2 ;  /* 0x0000000f100f7211 */ /* 0x000fe200010f1c11 */
[----:B------:R-:W2:Y:S04]  /*2570*/  LDC.64 R10, c[0x0][0x388] ;  /* 0x0000e200ff0a7b82 */ /* 0x000ea80000000a00 */
[----:B------:R-:W3:Y:S01]  /*2580*/  LDG.E.64 R20, desc[UR10][R14.64] ;  /* 0x0000000a0e147981 */ /* 0x000ee2000c1e1b00 */
[C---:B0-----:R-:W-:Y:S02]  /*2590*/  IMAD R13, R3.reuse, R13, RZ ;  /* 0x0000000d030d7224 */ /* 0x041fe400078e02ff */
[----:B---3--:R-:W-:-:S04]  /*25a0*/  IMAD.WIDE.U32 R20, R3, R12, R20 ;  /* 0x0000000c03147225 */ /* 0x008fc800078e0014 */
[----:B------:R-:W-:Y:S01]  /*25b0*/  IMAD.IADD R19, R13, 0x1, R21 ;  /* 0x000000010d137824 */ /* 0x000fe200078e0215 */
[----:B--2---:R-:W-:-:S04]  /*25c0*/  LEA R18, P2, R20, R10, 0x2 ;  /* 0x0000000a14127211 */ /* 0x004fc800078410ff */
[----:B------:R-:W-:-:S06]  /*25d0*/  LEA.HI.X R19, R20, R11, R19, 0x2, P2 ;  /* 0x0000000b14137211 */ /* 0x000fcc00010f1413 */
[----:B------:R-:W2:Y:S01]  /*25e0*/  LDG.E R19, desc[UR10][R18.64] ;  /* 0x0000000a12137981 */ /* 0x000ea2000c1e1900 */
[----:B------:R-:W-:-:S04]  /*25f0*/  LEA R21, P2, R16, R3, 0xb ;  /* 0x0000000310157211 */ /* 0x000fc800078458ff */
[----:B-1----:R-:W-:Y:S02]  /*2600*/  LEA R20, P3, R21, UR8, 0x2 ;  /* 0x0000000815147c11 */ /* 0x002fe4000f8610ff */
[----:B------:R-:W-:-:S04]  /*2610*/  LEA.HI.X R16, R16, RZ, R17, 0xb, P2 ;  /* 0x000000ff10107211 */ /* 0x000fc800010f5c11 */
[----:B------:R-:W-:-:S05]  /*2620*/  LEA.HI.X R21, R21, UR9, R16, 0x2, P3 ;  /* 0x0000000915157c11 */ /* 0x000fca00098f1410 */
[----:B--2---:R2:W-:Y:S04]  /*2630*/  STG.E desc[UR10][R20.64], R19 ;  /* 0x0000001314007986 */ /* 0x0045e8000c10190a */
[----:B------:R-:W3:Y:S02]  /*2640*/  LDG.E.64 R16, desc[UR10][R14.64+0x8] ;  /* 0x0000080a0e107981 */ /* 0x000ee4000c1e1b00 */
[----:B---3--:R-:W-:-:S04]  /*2650*/  IMAD.WIDE.U32 R16, R3, R12, R16 ;  /* 0x0000000c03107225 */ /* 0x008fc800078e0010 */
[----:B------:R-:W-:Y:S01]  /*2660*/  IMAD.IADD R13, R13, 0x1, R17 ;  /* 0x000000010d0d7824 */ /* 0x000fe200078e0211 */
[----:B------:R-:W-:-:S04]  /*2670*/  LEA R10, P2, R16, R10, 0x2 ;  /* 0x0000000a100a7211 */ /* 0x000fc800078410ff */
[----:B------:R-:W-:-:S06]  /*2680*/  LEA.HI.X R11, R16, R11, R13, 0x2, P2 ;  /* 0x0000000b100b7211 */ /* 0x000fcc00010f140d */
[----:B------:R-:W3:Y:S01]  /*2690*/  LDG.E R11, desc[UR10][R10.64] ;  /* 0x0000000a0a0b7981 */ /* 0x000ee2000c1e1900 */
[----:B------:R-:W-:-:S05]  /*26a0*/  IADD3 R24, P2, PT, R24, 0x2, RZ ;  /* 0x0000000218187810 */ /* 0x000fca0007f5e0ff */
[----:B------:R-:W-:Y:S01]  /*26b0*/  IMAD.X R7, RZ, RZ, R7, P2 ;  /* 0x000000ffff077224 */ /* 0x000fe200010e0607 */
[----:B---3--:R2:W-:Y:S07]  /*26c0*/  STG.E desc[UR10][R20.64+0x2000], R11 ;  /* 0x0020000b14007986 */ /* 0x0085ee000c10190a */
.L_x_53:
[----:B-12---:R-:W1:Y:S02]  /*26d0*/  LDC R11, c[0x0][0x3a8] ;  /* 0x0000ea00ff0b7b82 */ /* 0x006e640000000800 */
[----:B-1----:R-:W-:-:S13]  /*26e0*/  LOP3.LUT P2, RZ, R11, 0x1, RZ, 0xc0, !PT ;  /* 0x000000010bff7812 */ /* 0x002fda000784c0ff */
[----:B------:R-:W-:Y:S05]  /*26f0*/  @!P2 BRA `(.L_x_51) ;  /* 0x00000000005ca947 */ /* 0x000fea0003800000 */
[----:B------:R-:W1:Y:S01]  /*2700*/  LDC R15, c[0x0][0x3ac] ;  /* 0x0000eb00ff0f7b82 */ /* 0x000e620000000800 */
[C---:B------:R-:W-:Y:S01]  /*2710*/  IMAD R14, R11.reuse, UR5, RZ ;  /* 0x000000050b0e7c24 */ /* 0x040fe2000f8e02ff */
[----:B------:R-:W2:Y:S01]  /*2720*/  LDCU.64 UR8, c[0x0][0x3a0] ;  /* 0x00007400ff0877ac */ /* 0x000ea20008000a00 */
[----:B------:R-:W-:Y:S02]  /*2730*/  IMAD.MOV.U32 R25, RZ, RZ, R7 ;  /* 0x000000ffff197224 */ /* 0x000fe400078e0007 */
[----:B------:R-:W-:-:S03]  /*2740*/  IMAD.WIDE.U32 R10, R11, UR4, R24 ;  /* 0x000000040b0a7c25 */ /* 0x000fc6000f8e0018 */
[----:B0-----:R-:W0:Y:S08]  /*2750*/  LDC.64 R12, c[0x0][0x380] ;  /* 0x0000e000ff0c7b82 */ /* 0x001e300000000a00 */
[----:B------:R-:W3:Y:S01]  /*2760*/  LDC.64 R16, c[0x0][0x388] ;  /* 0x0000e200ff107b82 */ /* 0x000ee20000000a00 */
[----:B-1----:R-:W-:-:S04]  /*2770*/  IMAD R15, R15, UR4, R14 ;  /* 0x000000040f0f7c24 */ /* 0x002fc8000f8e020e */
        /* <DEDUP_REMOVED lines=15> */
.L_x_51:
[----:B-12---:R-:W1:Y:S01]  /*2870*/  LDC.64 R10, c[0x0][0x398] ;  /* 0x0000e600ff0a7b82 */ /* 0x006e620000000a00 */
[----:B------:R-:W-:-:S04]  /*2880*/  UIADD3 UR4, UP0, UPT, UR4, 0x1, URZ ;  /* 0x0000000104047890 */ /* 0x000fc8000ff1e0ff */
[----:B------:R-:W-:Y:S02]  /*2890*/  UIADD3.X UR5, UPT, UPT, URZ, UR5, URZ, UP0, !UPT ;  /* 0x00000005ff057290 */ /* 0x000fe400087fe4ff */
[----:B-1----:R-:W-:-:S04]  /*28a0*/  ISETP.NE.U32.AND P2, PT, R10, UR4, PT ;  /* 0x000000040a007c0c */ /* 0x002fc8000bf45070 */
[----:B------:R-:W-:-:S13]  /*28b0*/  ISETP.NE.AND.EX P2, PT, R11, UR5, PT, P2 ;  /* 0x000000050b007c0c */ /* 0x000fda000bf45320 */
[----:B------:R-:W-:Y:S05]  /*28c0*/  @!P2 EXIT ;  /* 0x000000000000a94d */ /* 0x000fea0003800000 */
[----:B------:R-:W-:Y:S05]  /*28d0*/  BRA `(.L_x_54) ;  /* 0xfffffff000987947 */ /* 0x000fea000383ffff */
.L_x_55:
        /* <DEDUP_REMOVED lines=10> */
.L_x_152:


//--------------------- .text._Z5init1PfS_S_llflllS_ --------------------------
	.section	.text._Z5init1PfS_S_llflllS_,"ax",@progbits
	.align	128
        .global         _Z5init1PfS_S_llflllS_
        .type           _Z5init1PfS_S_llflllS_,@function
        .size           _Z5init1PfS_S_llflllS_,(.L_x_149 - _Z5init1PfS_S_llflllS_)
        .other          _Z5init1PfS_S_llflllS_,@"STO_CUDA_ENTRY STV_DEFAULT"
_Z5init1PfS_S_llflllS_:
.text._Z5init1PfS_S_llflllS_:
        /* <DEDUP_REMOVED lines=8> */
[----:B------:R-:W1:Y:S01]  /*0080*/  LDC R0, c[0x0][0x3a8] ;  /* 0x0000ea00ff007b82 */ /* 0x000e620000000800 */
[----:B------:R-:W2:Y:S01]  /*0090*/  LDCU.64 UR12, c[0x0][0x358] ;  /* 0x00006b00ff0c77ac */ /* 0x000ea20008000a00 */
[----:B0-----:R-:W-:-:S04]  /*00a0*/  UISETP.NE.U32.AND UP0, UPT, UR4, URZ, UPT ;  /* 0x000000ff0400728c */ /* 0x001fc8000bf05070 */
[----:B------:R-:W-:-:S09]  /*00b0*/  UISETP.NE.AND.EX UP0, UPT, UR5, URZ, UPT, UP0 ;  /* 0x000000ff0500728c */ /* 0x000fd2000bf05300 */
[----:B--2---:R-:W-:Y:S05]  /*00c0*/  BRA.U !UP0, `(.L_x_56) ;  /* 0x0000002d08747547 */ /* 0x004fea000b800000 */
[----:B------:R-:W0:Y:S01]  /*00d0*/  LDCU.64 UR4, c[0x0][0x3b8] ;  /* 0x00007700ff0477ac */ /* 0x000e220008000a00 */
[----:B------:R-:W2:Y:S01]  /*00e0*/  LDCU.64 UR10, c[0x0][0x3a0] ;  /* 0x00007400ff0a77ac */ /* 0x000ea20008000a00 */
[----:B0-----:R-:W-:Y:S02]  /*00f0*/  IMAD.U32 R4, RZ, RZ, UR4 ;  /* 0x00000004ff047e24 */ /* 0x001fe4000f8e00ff */
[----:B------:R-:W-:Y:S02]  /*0100*/  IMAD.U32 R5, RZ, RZ, UR5 ;  /* 0x00000005ff057e24 */ /* 0x000fe4000f8e00ff */
[----:B--2---:R-:W-:Y:S01]  /*0110*/  IMAD.U32 R2, RZ, RZ, UR11 ;  /* 0x0000000bff027e24 */ /* 0x004fe2000f8e00ff */
[----:B------:R-:W-:-:S04]  /*0120*/  IADD3 R6, P1, PT, -R4, UR10, RZ ;  /* 0x0000000a04067c10 */ /* 0x000fc8000ff3e1ff */
[----:B------:R-:W-:Y:S01]  /*0130*/  ISETP.GE.U32.AND P0, PT, R6, 0x1, PT ;  /* 0x000000010600780c */ /* 0x000fe20003f06070 */
[----:B------:R-:W-:-:S05]  /*0140*/  IMAD.X R7, R2, 0x1, ~R5, P1 ;  /* 0x0000000102077824 */ /* 0x000fca00008e0e05 */
[----:B------:R-:W-:-:S13]  /*0150*/  ISETP.GE.AND.EX P0, PT, R7, RZ, PT, P0 ;  /* 0x000000ff0700720c */ /* 0x000fda0003f06300 */
[----:B------:R-:W-:Y:S05]  /*0160*/  @!P0 BRA `(.L_x_57) ;  /* 0x00000014008c8947 */ /* 0x000fea0003800000 */
[----:B------:R-:W0:Y:S02]  /*0170*/  LDCU.64 UR8, c[0x0][0x3c0] ;  /* 0x00007800ff0877ac */ /* 0x000e240008000a00 */
[----:B0-----:R-:W-:-:S04]  /*0180*/  UISETP.GE.U32.AND UP0, UPT, UR8, 0x1, UPT ;  /* 0x000000010800788c */ /* 0x001fc8000bf06070 */
[----:B------:R-:W-:-:S09]  /*0190*/  UISETP.GE.AND.EX UP0, UPT, UR9, URZ, UPT, UP0 ;  /* 0x000000ff0900728c */ /* 0x000fd2000bf06300 */
[----:B------:R-:W-:Y:S05]  /*01a0*/  BRA.U !UP0, `(.L_x_58) ;  /* 0x0000000908e07547 */ /* 0x000fea000b800000 */
[----:B------:R-:W-:Y:S02]  /*01b0*/  ULOP3.LUT UR15, UR8, 0x7, URZ, 0xc0, !UPT ;  /* 0x00000007080f7892 */ /* 0x000fe4000f8ec0ff */
[----:B------:R-:W-:Y:S02]  /*01c0*/  ULOP3.LUT UR8, UR8, 0xfffffff8, URZ, 0xc0, !UPT ;  /* 0xfffffff808087892 */ /* 0x000fe4000f8ec0ff */
[----:B------:R-:W-:Y:S01]  /*01d0*/  ULOP3.LUT UR9, UR9, 0x7fffffff, URZ, 0xc0, !UPT ;  /* 0x7fffffff09097892 */ /* 0x000fe2000f8ec0ff */
[----:B------:R-:W-:Y:S01]  /*01e0*/  UMOV UR4, URZ ;  /* 0x000000ff00047c82 */ /* 0x000fe20008000000 */
[----:B------:R-:W-:-:S10]  /*01f0*/  UMOV UR5, URZ ;  /* 0x000000ff00057c82 */ /* 0x000fd40008000000 */
.L_x_64:
[----:B0-----:R-:W0:Y:S01]  /*0200*/  LDCU.64 UR10, c[0x0][0x3a0] ;  /* 0x00007400ff0a77ac */ /* 0x001e220008000a00 */
[----:B------:R-:W2:Y:S01]  /*0210*/  LDC.64 R4, c[0x0][0x3b8] ;  /* 0x0000ee00ff047b82 */ /* 0x000ea20000000a00 */
[----:B------:R-:W-:Y:S01]  /*0220*/  MOV R8, UR4 ;  /* 0x0000000400087c02 */ /* 0x000fe20008000f00 */
[----:B------:R-:W-:Y:S01]  /*0230*/  IMAD.U32 R9, RZ, RZ, UR5 ;  /* 0x00000005ff097e24 */ /* 0x000fe2000f8e00ff */
[----:B---3--:R-:W3:Y:S01]  /*0240*/  LDCU.128 UR16, c[0x0][0x380] ;  /* 0x00007000ff1077ac */ /* 0x008ee20008000c00 */
[----:B0-----:R-:W-:Y:S02]  /*0250*/  IMAD.U32 R2, RZ, RZ, UR11 ;  /* 0x0000000bff027e24 */ /* 0x001fe4000f8e00ff */
[----:B------:R-:W-:-:S04]  /*0260*/  IMAD.WIDE.U32 R8, R3, UR10, R8 ;  /* 0x0000000a03087c25 */ /* 0x000fc8000f8e0008 */
[----:B----4-:R-:W-:-:S04]  /*0270*/  IMAD R11, R3, R2, RZ ;  /* 0x00000002030b7224 */ /* 0x010fc800078e02ff */
[----:B------:R-:W-:Y:S01]  /*0280*/  IMAD.IADD R12, R9, 0x1, R11 ;  /* 0x00000001090c7824 */ /* 0x000fe200078e020b */
[----:B--2---:R-:W-:-:S04]  /*0290*/  IADD3 R9, P0, PT, R8, R4, RZ ;  /* 0x0000000408097210 */ /* 0x004fc80007f1e0ff */
[----:B------:R-:W-:Y:S01]  /*02a0*/  SHF.L.U32 R22, R9, 0x2, RZ ;  /* 0x0000000209167819 */ /* 0x000fe200000006ff */
[----:B------:R-:W-:-:S05]  /*02b0*/  IMAD.X R10, R12, 0x1, R5, P0 ;  /* 0x000000010c0a7824 */ /* 0x000fca00000e0605 */
[----:B------:R-:W-:Y:S02]  /*02c0*/  SHF.L.U64.HI R9, R9, 0x2, R10 ;  /* 0x0000000209097819 */ /* 0x000fe4000001020a */
[----:B---3--:R-:W-:-:S04]  /*02d0*/  IADD3 R10, P0, PT, R22, UR16, RZ ;  /* 0x00000010160a7c10 */ /* 0x008fc8000ff1e0ff */
[----:B------:R-:W-:-:S06]  /*02e0*/  IADD3.X R11, PT, PT, R9, UR17, RZ, P0, !PT ;  /* 0x00000011090b7c10 */ /* 0x000fcc00087fe4ff */
[----:B------:R-:W2:Y:S01]  /*02f0*/  LDG.E R11, desc[UR12][R10.64] ;  /* 0x0000000c0a0b7981 */ /* 0x000ea2000c1e1900 */
[C---:B------:R-:W-:Y:S01]  /*0300*/  IMAD.SHL.U32 R24, R8.reuse, 0x4, RZ ;  /* 0x0000000408187824 */ /* 0x040fe200078e00ff */
[----:B------:R-:W-:Y:S02]  /*0310*/  SHF.L.U64.HI R12, R8, 0x2, R12 ;  /* 0x00000002080c7819 */ /* 0x000fe4000001020c */
[----:B------:R-:W-:Y:S02]  /*0320*/  IADD3 R22, P1, PT, R22, UR18, RZ ;  /* 0x0000001216167c10 */ /* 0x000fe4000ff3e0ff */
[----:B------:R-:W-:Y:S02]  /*0330*/  IADD3 R20, P0, PT, R24, UR16, RZ ;  /* 0x0000001018147c10 */ /* 0x000fe4000ff1e0ff */
[----:B------:R-:W-:Y:S02]  /*0340*/  IADD3.X R23, PT, PT, R9, UR19, RZ, P1, !PT ;  /* 0x0000001309177c10 */ /* 0x000fe40008ffe4ff */
[----:B------:R-:W-:Y:S01]  /*0350*/  IADD3.X R21, PT, PT, R12, UR17, RZ, P0, !PT ;  /* 0x000000110c157c10 */ /* 0x000fe200087fe4ff */
[----:B------:R-:W0:Y:S04]  /*0360*/  LDC.64 R8, c[0x0][0x3c0] ;  /* 0x0000f000ff087b82 */ /* 0x000e280000000a00 */
[----:B--2---:R2:W-:Y:S04]  /*0370*/  STG.E desc[UR12][R20.64], R11 ;  /* 0x0000000b14007986 */ /* 0x0045e8000c10190c */
[----:B------:R-:W3:Y:S01]  /*0380*/  LDG.E R23, desc[UR12][R22.64] ;  /* 0x0000000c16177981 */ /* 0x000ee2000c1e1900 */
[----:B------:R-:W-:-:S02]  /*0390*/  IADD3 R24, P0, PT, R24, UR18, RZ ;  /* 0x0000001218187c10 */ /* 0x000fc4000ff1e0ff */
[----:B------:R-:W-:Y:S02]  /*03a0*/  CS2R R18, SRZ ;  /* 0x0000000000127805 */ /* 0x000fe4000001ff00 */
[----:B------:R-:W-:Y:S02]  /*03b0*/  IADD3.X R25, PT, PT, R12, UR19, RZ, P0, !PT ;  /* 0x000000130c197c10 */ /* 0x000fe400087fe4ff */
[----:B0-----:R-:W-:Y:S02]  /*03c0*/  ISETP.GE.U32.AND P0, PT, R8, 0x8, PT ;  /* 0x000000080800780c */ /* 0x001fe40003f06070 */
[----:B------:R-:W-:Y:S02]  /*03d0*/  IADD3 R12, P1, PT, R4, UR4, RZ ;  /* 0x00000004040c7c10 */ /* 0x000fe4000ff3e0ff */
[----:B------:R-:W-:Y:S02]  /*03e0*/  ISETP.GE.U32.AND.EX P0, PT, R9, RZ, PT, P0 ;  /* 0x000000ff0900720c */ /* 0x000fe40003f06100 */
[----:B------:R-:W-:Y:S01]  /*03f0*/  IADD3.X R13, PT, PT, R5, UR5, RZ, P1, !PT ;  /* 0x00000005050d7c10 */ /* 0x000fe20008ffe4ff */
[----:B---3--:R2:W-:Y:S10]  /*0400*/  STG.E desc[UR12][R24.64], R23 ;  /* 0x0000001718007986 */ /* 0x0085f4000c10190c */
[----:B------:R-:W-:Y:S05]  /*0410*/  @!P0 BRA `(.L_x_59) ;  /* 0x0000000000d08947 */ /* 0x000fea0003800000 */
[----:B------:R-:W0:Y:S01]  /*0420*/  LDCU.64 UR6, c[0x0][0x3c8] ;  /* 0x00007900ff0677ac */ /* 0x000e220008000a00 */
[----:B------:R-:W-:Y:S01]  /*0430*/  IMAD.MOV.U32 R17, RZ, RZ, RZ ;  /* 0x000000ffff117224 */ /* 0x000fe200078e00ff */
[C---:B--2---:R-:W-:Y:S01]  /*0440*/  SHF.L.U64.HI R11, R8.reuse, 0xb, R9 ;  /* 0x0000000b080b7819 */ /* 0x044fe20000010209 */
[----:B------:R-:W-:Y:S02]  /*0450*/  IMAD.SHL.U32 R15, R8, 0x800, RZ ;  /* 0x00000800080f7824 */ /* 0x000fe400078e00ff */
[----:B------:R-:W-:-:S04]  /*0460*/  IMAD.WIDE.U32 R18, R14, UR14, R16 ;  /* 0x0000000e0e127c25 */ /* 0x000fc8000f8e0010 */
[CC--:B------:R-:W-:Y:S02]  /*0470*/  IMAD R20, R11.reuse, R12.reuse, RZ ;  /* 0x0000000c0b147224 */ /* 0x0c0fe400078e02ff */
[----:B------:R-:W-:Y:S02]  /*0480*/  IMAD R22, R11, UR4, RZ ;  /* 0x000000040b167c24 */ /* 0x000fe4000f8e02ff */
[----:B------:R-:W-:-:S04]  /*0490*/  IMAD.WIDE.U32 R10, R15, R12, R18 ;  /* 0x0000000c0f0a7225 */ /* 0x000fc800078e0012 */
[----:B------:R-:W-:Y:S01]  /*04a0*/  IMAD.WIDE.U32 R18, R15, UR4, R18 ;  /* 0x000000040f127c25 */ /* 0x000fe2000f8e0012 */
[----:B0-----:R-:W-:-:S03]  /*04b0*/  UIADD3 UR6, UP0, UPT, UR6, 0x8000, URZ ;  /* 0x0000800006067890 */ /* 0x001fc6000ff1e0ff */
[C---:B------:R-:W-:Y:S01]  /*04c0*/  IMAD R17, R15.reuse, R13, R20 ;  /* 0x0000000d0f117224 */ /* 0x040fe200078e0214 */
[----:B------:R-:W-:Y:S01]  /*04d0*/  UIADD3.X UR7, UPT, UPT, URZ, UR7, URZ, UP0, !UPT ;  /* 0x00000007ff077290 */ /* 0x000fe200087fe4ff */
[----:B------:R-:W-:Y:S01]  /*04e0*/  IMAD R23, R15, UR5, R22 ;  /* 0x000000050f177c24 */ /* 0x000fe2000f8e0216 */
[----:B------:R-:W-:Y:S01]  /*04f0*/  LEA R21, P0, R10, UR6, 0x2 ;  /* 0x000000060a157c11 */ /* 0x000fe2000f8010ff */
[----:B------:R-:W-:Y:S01]  /*0500*/  IMAD.IADD R17, R11, 0x1, R17 ;  /* 0x000000010b117824 */ /* 0x000fe200078e0211 */
[----:B------:R-:W-:Y:S01]  /*0510*/  LEA R15, P1, R18, UR6, 0x2 ;  /* 0x00000006120f7c11 */ /* 0x000fe2000f8210ff */
[----:B------:R-:W-:Y:S01]  /*0520*/  UMOV UR6, UR8 ;  /* 0x0000000800067c82 */ /* 0x000fe20008000000 */
[----:B------:R-:W-:Y:S02]  /*0530*/  IADD3 R11, PT, PT, R19, R23, RZ ;  /* 0x00000017130b7210 */ /* 0x000fe40007ffe0ff */
[----:B------:R-:W-:Y:S02]  /*0540*/  LEA.HI.X R22, R10, UR7, R17, 0x2, P0 ;  /* 0x000000070a167c11 */ /* 0x000fe400080f1411 */
[----:B------:R-:W-:Y:S01]  /*0550*/  LEA.HI.X R20, R18, UR7, R11, 0x2, P1 ;  /* 0x0000000712147c11 */ /* 0x000fe200088f140b */
[----:B------:R-:W-:-:S06]  /*0560*/  UMOV UR7, UR9 ;  /* 0x0000000900077c82 */ /* 0x000fcc0008000000 */
.L_x_60:
[----:B------:R-:W-:Y:S02]  /*0570*/  IMAD.MOV.U32 R18, RZ, RZ, R21 ;  /* 0x000000ffff127224 */ /* 0x000fe400078e0015 */
[----:B------:R-:W-:-:S05]  /*0580*/  IMAD.MOV.U32 R19, RZ, RZ, R22 ;  /* 0x000000ffff137224 */ /* 0x000fca00078e0016 */
[----:B----4-:R-:W2:Y:S01]  /*0590*/  LDG.E R17, desc[UR12][R18.64+-0x8000] ;  /* 0xff80000c12117981 */ /* 0x010ea2000c1e1900 */
[----:B------:R-:W-:Y:S02]  /*05a0*/  IMAD.MOV.U32 R10, RZ, RZ, R15 ;  /* 0x000000ffff0a7224 */ /* 0x000fe400078e000f */
[----:B------:R-:W-:-:S05]  /*05b0*/  IMAD.MOV.U32 R11, RZ, RZ, R20 ;  /* 0x000000ffff0b7224 */ /* 0x000fca00078e0014 */
[----:B--2---:R0:W-:Y:S04]  /*05c0*/  STG.E desc[UR12][R10.64+-0x8000], R17 ;  /* 0xff8000110a007986 */ /* 0x0041e8000c10190c */
[----:B------:R-:W2:Y:S04]  /*05d0*/  LDG.E R15, desc[UR12][R18.64+-0x6000] ;  /* 0xffa0000c120f7981 */ /* 0x000ea8000c1e1900 */
[----:B--2---:R2:W-:Y:S04]  /*05e0*/  STG.E desc[UR12][R10.64+-0x6000], R15 ;  /* 0xffa0000f0a007986 */ /* 0x0045e8000c10190c */
[----:B------:R-:W3:Y:S04]  /*05f0*/  LDG.E R21, desc[UR12][R18.64+-0x4000] ;  /* 0xffc0000c12157981 */ /* 0x000ee8000c1e1900 */
[----:B---3--:R3:W-:Y:S04]  /*0600*/  STG.E desc[UR12][R10.64+-0x4000], R21 ;  /* 0xffc000150a007986 */ /* 0x0087e8000c10190c */
[----:B------:R-:W4:Y:S04]  /*0610*/  LDG.E R23, desc[UR12][R18.64+-0x2000] ;  /* 0xffe0000c12177981 */ /* 0x000f28000c1e1900 */
[----:B----4-:R4:W-:Y:S04]  /*0620*/  STG.E desc[UR12][R10.64+-0x2000], R23 ;  /* 0xffe000170a007986 */ /* 0x0109e8000c10190c */
[----:B------:R-:W5:Y:S04]  /*0630*/  LDG.E R25, desc[UR12][R18.64] ;  /* 0x0000000c12197981 */ /* 0x000f68000c1e1900 */
[----:B-----5:R4:W-:Y:S04]  /*0640*/  STG.E desc[UR12][R10.64], R25 ;  /* 0x000000190a007986 */ /* 0x0209e8000c10190c */
[----:B------:R-:W5:Y:S04]  /*0650*/  LDG.E R27, desc[UR12][R18.64+0x2000] ;  /* 0x0020000c121b7981 */ /* 0x000f68000c1e1900 */
[----:B-----5:R4:W-:Y:S04]  /*0660*/  STG.E desc[UR12][R10.64+0x2000], R27 ;  /* 0x0020001b0a007986 */ /* 0x0209e8000c10190c */
[----:B0-----:R-:W5:Y:S04]  /*0670*/  LDG.E R17, desc[UR12][R18.64+0x4000] ;  /* 0x0040000c12117981 */ /* 0x001f68000c1e1900 */
[----:B-----5:R4:W-:Y:S04]  /*0680*/  STG.E desc[UR12][R10.64+0x4000], R17 ;  /* 0x004000110a007986 */ /* 0x0209e8000c10190c */
[----:B------:R-:W5:Y:S01]  /*0690*/  LDG.E R29, desc[UR12][R18.64+0x6000] ;  /* 0x0060000c121d7981 */ /* 0x000f62000c1e1900 */
[----:B------:R-:W-:Y:S01]  /*06a0*/  UIADD3 UR6, UP0, UPT, UR6, -0x8, URZ ;  /* 0xfffffff806067890 */ /* 0x000fe2000ff1e0ff */
[----:B--2---:R-:W-:-:S02]  /*06b0*/  IADD3 R15, P1, PT, R10, 0x10000, RZ ;  /* 0x000100000a0f7810 */ /* 0x004fc40007f3e0ff */
[----:B---3--:R-:W-:Y:S01]  /*06c0*/  IADD3 R21, P0, PT, R18, 0x10000, RZ ;  /* 0x0001000012157810 */ /* 0x008fe20007f1e0ff */
[----:B------:R-:W-:Y:S02]  /*06d0*/  UIADD3.X UR7, UPT, UPT, UR7, -0x1, URZ, UP0, !UPT ;  /* 0xffffffff07077890 */ /* 0x000fe400087fe4ff */
[----:B------:R-:W-:Y:S01]  /*06e0*/  UISETP.NE.U32.AND UP0, UPT, UR6, URZ, UPT ;  /* 0x000000ff0600728c */ /* 0x000fe2000bf05070 */
[----:B------:R-:W-:Y:S01]  /*06f0*/  IADD3.X R22, PT, PT, RZ, R19, RZ, P0, !PT ;  /* 0x00000013ff167210 */ /* 0x000fe200007fe4ff */
[----:B------:R-:W-:Y:S02]  /*0700*/  IMAD.X R20, RZ, RZ, R11, P1 ;  /* 0x000000ffff147224 */ /* 0x000fe400008e060b */
[----:B------:R-:W-:Y:S01]  /*0710*/  UISETP.NE.AND.EX UP0, UPT, UR7, URZ, UPT, UP0 ;  /* 0x000000ff0700728c */ /* 0x000fe2000bf05300 */
[----:B-----5:R4:W-:Y:S08]  /*0720*/  STG.E desc[UR12][R10.64+0x6000], R29 ;  /* 0x0060001d0a007986 */ /* 0x0209f0000c10190c */
[----:B------:R-:W-:Y:S05]  /*0730*/  BRA.U UP0, `(.L_x_60) ;  /* 0xfffffffd008c7547 */ /* 0x000fea000b83ffff */
[----:B------:R-:W-:Y:S02]  /*0740*/  IMAD.U32 R18, RZ, RZ, UR8 ;  /* 0x00000008ff127e24 */ /* 0x000fe4000f8e00ff */
[----:B------:R-:W-:-:S07]  /*0750*/  IMAD.U32 R19, RZ, RZ, UR9 ;  /* 0x00000009ff137e24 */ /* 0x000fce000f8e00ff */
.L_x_59:
[----:B------:R-:W-:-:S04]  /*0760*/  UISETP.NE.U32.AND UP0, UPT, UR15, URZ, UPT ;  /* 0x000000ff0f00728c */ /* 0x000fc8000bf05070 */
[----:B------:R-:W-:-:S09]  /*0770*/  UISETP.NE.AND.EX UP0, UPT, URZ, URZ, UPT, UP0 ;  /* 0x000000ffff00728c */ /* 0x000fd2000bf05300 */
[----:B------:R-:W-:Y:S05]  /*0780*/  BRA.U !UP0, `(.L_x_61) ;  /* 0x00000005084c7547 */ /* 0x000fea000b800000 */
[----:B------:R-:W-:Y:S01]  /*0790*/  UIADD3 UR6, UP0, UPT, UR15, -0x1, URZ ;  /* 0xffffffff0f067890 */ /* 0x000fe2000ff1e0ff */
[----:B------:R-:W-:-:S03]  /*07a0*/  LOP3.LUT R22, R8, 0x3, RZ, 0xc0, !PT ;  /* 0x0000000308167812 */ /* 0x000fc600078ec0ff */
[----:B------:R-:W-:Y:S01]  /*07b0*/  UIADD3.X UR7, UPT, UPT, URZ, -0x1, URZ, UP0, !UPT ;  /* 0xffffffffff077890 */ /* 0x000fe200087fe4ff */
[----:B------:R-:W-:Y:S01]  /*07c0*/  ISETP.NE.U32.AND P0, PT, R22, RZ, PT ;  /* 0x000000ff1600720c */ /* 0x000fe20003f05070 */
[----:B------:R-:W-:-:S03]  /*07d0*/  UISETP.GE.U32.AND UP0, UPT, UR6, 0x3, UPT ;  /* 0x000000030600788c */ /* 0x000fc6000bf06070 */
[----:B------:R-:W-:Y:S01]  /*07e0*/  ISETP.NE.AND.EX P0, PT, RZ, RZ, PT, P0 ;  /* 0x000000ffff00720c */ /* 0x000fe20003f05300 */
[----:B------:R-:W-:-:S09]  /*07f0*/  UISETP.GE.U32.AND.EX UP0, UPT, UR7, URZ, UPT, UP0 ;  /* 0x000000ff0700728c */ /* 0x000fd2000bf06100 */
[----:B------:R-:W-:Y:S05]  /*0800*/  BRA.U !UP0, `(.L_x_62) ;  /* 0x00000001086c7547 */ /* 0x000fea000b800000 */
[----:B------:R-:W0:Y:S01]  /*0810*/  LDCU.64 UR6, c[0x0][0x3c8] ;  /* 0x00007900ff0677ac */ /* 0x000e220008000a00 */
[----:B----4-:R-:W-:-:S04]  /*0820*/  IMAD R10, R13, R8, RZ ;  /* 0x000000080d0a7224 */ /* 0x010fc800078e02ff */
[C---:B------:R-:W-:Y:S02]  /*0830*/  IMAD R15, R12.reuse, R9, R10 ;  /* 0x000000090c0f7224 */ /* 0x040fe400078e020a */
[----:B--2---:R-:W-:-:S04]  /*0840*/  IMAD.WIDE.U32 R10, R12, R8, R18 ;  /* 0x000000080c0a7225 */ /* 0x004fc800078e0012 */
        /* <DEDUP_REMOVED lines=8> */
[----:B------:R-:W-:-:S05]  /*08d0*/  IMAD R17, R9, UR4, R24 ;  /* 0x0000000409117c24 */ /* 0x000fca000f8e0218 */
[----:B------:R-:W-:Y:S02]  /*08e0*/  IADD3 R21, PT, PT, R21, R17, RZ ;  /* 0x0000001115157210 */ /* 0x000fe40007ffe0ff */
        /* <DEDUP_REMOVED lines=13> */
.L_x_62:
[----:B------:R-:W-:Y:S05]  /*09c0*/  @!P0 BRA `(.L_x_61) ;  /* 0x0000000000bc8947 */ /* 0x000fea0003800000 */
[----:B------:R-:W-:Y:S02]  /*09d0*/  ISETP.NE.U32.AND P0, PT, R22, 0x1, PT ;  /* 0x000000011600780c */ /* 0x000fe40003f05070 */
[----:B------:R-:W-:Y:S02]  /*09e0*/  LOP3.LUT P1, RZ, R8, 0x1, RZ, 0xc0, !PT ;  /* 0x0000000108ff7812 */ /* 0x000fe4000782c0ff */
[----:B------:R-:W-:-:S13]  /*09f0*/  ISETP.NE.AND.EX P0, PT, RZ, RZ, PT, P0 ;  /* 0x000000ffff00720c */ /* 0x000fda0003f05300 */
[----:B------:R-:W-:Y:S05]  /*0a00*/  @!P0 BRA `(.L_x_63) ;  /* 0x00000000005c8947 */ /* 0x000fea0003800000 */
[----:B------:R-:W3:Y:S01]  /*0a10*/  LDCU.64 UR6, c[0x0][0x3c8] ;  /* 0x00007900ff0677ac */ /* 0x000ee20008000a00 */
[----:B----4-:R-:W-:-:S04]  /*0a20*/  IMAD R10, R13, R8, RZ ;  /* 0x000000080d0a7224 */ /* 0x010fc800078e02ff */
[C---:B0-----:R-:W-:Y:S02]  /*0a30*/  IMAD R15, R12.reuse, R9, R10 ;  /* 0x000000090c0f7224 */ /* 0x041fe400078e020a */
[----:B--2---:R-:W-:-:S04]  /*0a40*/  IMAD.WIDE.U32 R10, R12, R8, R18 ;  /* 0x000000080c0a7225 */ /* 0x004fc800078e0012 */
[----:B------:R-:W-:Y:S01]  /*0a50*/  IMAD.IADD R15, R11, 0x1, R15 ;  /* 0x000000010b0f7824 */ /* 0x000fe200078e020f */
[----:B------:R-:W-:-:S04]  /*0a60*/  LEA R11, P0, R10, R3, 0xb ;  /* 0x000000030a0b7211 */ /* 0x000fc800078058ff */
[----:B------:R-:W-:Y:S02]  /*0a70*/  LEA.HI.X R20, R10, RZ, R15, 0xb, P0 ;  /* 0x000000ff0a147211 */ /* 0x000fe400000f5c0f */
[----:B---3--:R-:W-:-:S04]  /*0a80*/  LEA R10, P0, R11, UR6, 0x2 ;  /* 0x000000060b0a7c11 */ /* 0x008fc8000f8010ff */
[----:B------:R-:W-:-:S05]  /*0a90*/  LEA.HI.X R11, R11, UR7, R20, 0x2, P0 ;  /* 0x000000070b0b7c11 */ /* 0x000fca00080f1414 */
        /* <DEDUP_REMOVED lines=14> */
.L_x_63:
[----:B------:R-:W-:Y:S05]  /*0b80*/  @!P1 BRA `(.L_x_61) ;  /* 0x00000000004c9947 */ /* 0x000fea0003800000 */
[----:B------:R-:W5:Y:S01]  /*0b90*/  LDCU.64 UR6, c[0x0][0x3c8] ;  /* 0x00007900ff0677ac */ /* 0x000f620008000a00 */
[----:B------:R-:W-:-:S04]  /*0ba0*/  IMAD R13, R13, R8, RZ ;  /* 0x000000080d0d7224 */ /* 0x000fc800078e02ff */
[C---:B--2-4-:R-:W-:Y:S02]  /*0bb0*/  IMAD R11, R12.reuse, R9, R13 ;  /* 0x000000090c0b7224 */ /* 0x054fe400078e020d */
[----:B------:R-:W-:-:S05]  /*0bc0*/  IMAD.WIDE.U32 R12, R12, R8, R18 ;  /* 0x000000080c0c7225 */ /* 0x000fca00078e0012 */
[----:B------:R-:W-:Y:S02]  /*0bd0*/  IADD3 R13, PT, PT, R11, R13, RZ ;  /* 0x0000000d0b0d7210 */ /* 0x000fe40007ffe0ff */
[----:B------:R-:W-:-:S04]  /*0be0*/  LEA R11, P0, R12, R3, 0xb ;  /* 0x000000030c0b7211 */ /* 0x000fc800078058ff */
[----:B------:R-:W-:Y:S02]  /*0bf0*/  LEA.HI.X R12, R12, RZ, R13, 0xb, P0 ;  /* 0x000000ff0c0c7211 */ /* 0x000fe400000f5c0d */
[----:B-----5:R-:W-:-:S04]  /*0c00*/  LEA R10, P0, R11, UR6, 0x2 ;  /* 0x000000060b0a7c11 */ /* 0x020fc8000f8010ff */
[----:B------:R-:W-:-:S06]  /*0c10*/  LEA.HI.X R11, R11, UR7, R12, 0x2, P0 ;  /* 0x000000070b0b7c11 */ /* 0x000fcc00080f140c */
[----:B------:R-:W2:Y:S01]  /*0c20*/  LDG.E R11, desc[UR12][R10.64] ;  /* 0x0000000c0a0b7981 */ /* 0x000ea2000c1e1900 */
[C---:B------:R-:W-:Y:S02]  /*0c30*/  IMAD R12, R8.reuse, UR5, RZ ;  /* 0x00000005080c7c24 */ /* 0x040fe4000f8e02ff */
[----:B------:R-:W-:-:S04]  /*0c40*/  IMAD.WIDE.U32 R18, R8, UR4, R18 ;  /* 0x0000000408127c25 */ /* 0x000fc8000f8e0012 */
[----:B------:R-:W-:Y:S01]  /*0c50*/  IMAD R13, R9, UR4, R12 ;  /* 0x00000004090d7c24 */ /* 0x000fe2000f8e020c */
[----:B------:R-:W-:-:S03]  /*0c60*/  LEA R9, P0, R18, R3, 0xb ;  /* 0x0000000312097211 */ /* 0x000fc600078058ff */
[----:B------:R-:W-:-:S05]  /*0c70*/  IMAD.IADD R13, R13, 0x1, R19 ;  /* 0x000000010d0d7824 */ /* 0x000fca00078e0213 */
[----:B------:R-:W-:Y:S02]  /*0c80*/  LEA.HI.X R18, R18, RZ, R13, 0xb, P0 ;  /* 0x000000ff12127211 */ /* 0x000fe400000f5c0d */
[----:B------:R-:W-:-:S04]  /*0c90*/  LEA R8, P0, R9, UR6, 0x2 ;  /* 0x0000000609087c11 */ /* 0x000fc8000f8010ff */
[----:B------:R-:W-:-:S05]  /*0ca0*/  LEA.HI.X R9, R9, UR7, R18, 0x2, P0 ;  /* 0x0000000709097c11 */ /* 0x000fca00080f1412 */
[----:B--2---:R2:W-:Y:S04]  /*0cb0*/  STG.E desc[UR12][R8.64], R11 ;  /* 0x0000000b08007986 */ /* 0x0045e8000c10190c */
.L_x_61:
[----:B------:R-:W-:-:S04]  /*0cc0*/  UIADD3 UR4, UP0, UPT, UR4, 0x1, URZ ;  /* 0x0000000104047890 */ /* 0x000fc8000ff1e0ff */
[----:B------:R-:W-:Y:S02]  /*0cd0*/  UIADD3.X UR5, UPT, UPT, URZ, UR5, URZ, UP0, !UPT ;  /* 0x00000005ff057290 */ /* 0x000fe400087fe4ff */
[----:B------:R-:W-:-:S04]  /*0ce0*/  ISETP.LE.U32.AND P0, PT, R6, UR4, PT ;  /* 0x0000000406007c0c */ /* 0x000fc8000bf03070 */
[----:B--2---:R-:W-:-:S05]  /*0cf0*/  IMAD.U32 R9, RZ, RZ, UR5 ;  /* 0x00000005ff097e24 */ /* 0x004fca000f8e00ff */
[----:B------:R-:W-:-:S13]  /*0d00*/  ISETP.GE.AND.EX P0, PT, R9, R7, PT, P0 ;  /* 0x000000070900720c */ /* 0x000fda0003f06300 */
[----:B------:R-:W-:Y:S05]  /*0d10*/  @!P0 BRA `(.L_x_64) ;  /* 0xfffffff400388947 */ /* 0x000fea000383ffff */
[----:B------:R-:W-:Y:S05]  /*0d20*/  BRA `(.L_x_57) ;  /* 0x00000008009c7947 */ /* 0x000fea0003800000 */
.L_x_58:
[----:B------:R-:W-:Y:S02]  /*0d30*/  IADD3 R8, P0, PT, R4, -UR10, RZ ;  /* 0x8000000a04087c10 */ /* 0x000fe4000ff1e0ff */
[----:B------:R-:W-:Y:S02]  /*0d40*/  LOP3.LUT R22, R6, 0x7, RZ, 0xc0, !PT ;  /* 0x0000000706167812 */ /* 0x000fe400078ec0ff */
[----:B------:R-:W-:Y:S01]  /*0d50*/  ISETP.GT.U32.AND P1, PT, R8, -0x8, PT ;  /* 0xfffffff80800780c */ /* 0x000fe20003f24070 */
[----:B------:R-:W-:Y:S01]  /*0d60*/  IMAD.X R8, R5, 0x1, ~R2, P0 ;  /* 0x0000000105087824 */ /* 0x000fe200000e0e02 */
[----:B------:R-:W-:-:S04]  /*0d70*/  ISETP.NE.U32.AND P0, PT, R22, RZ, PT ;  /* 0x000000ff1600720c */ /* 0x000fc80003f05070 */
[----:B------:R-:W-:Y:S02]  /*0d80*/  ISETP.GT.U32.AND.EX P1, PT, R8, -0x1, PT, P1 ;  /* 0xffffffff0800780c */ /* 0x000fe40003f24110 */
[----:B------:R-:W-:Y:S02]  /*0d90*/  CS2R R8, SRZ ;  /* 0x0000000000087805 */ /* 0x000fe4000001ff00 */
[----:B------:R-:W-:-:S09]  /*0da0*/  ISETP.NE.AND.EX P0, PT, RZ, RZ, PT, P0 ;  /* 0x000000ffff00720c */ /* 0x000fd20003f05300 */
[----:B------:R-:W-:Y:S05]  /*0db0*/  @P1 BRA `(.L_x_65) ;  /* 0x0000000000f01947 */ /* 0x000fea0003800000 */
[----:B------:R-:W-:Y:S01]  /*0dc0*/  LOP3.LUT R8, R6, 0xfffffff8, RZ, 0xc0, !PT ;  /* 0xfffffff806087812 */ /* 0x000fe200078ec0ff */
[----:B------:R-:W0:Y:S01]  /*0dd0*/  LDCU.128 UR16, c[0x0][0x380] ;  /* 0x00007000ff1077ac */ /* 0x000e220008000c00 */
[----:B------:R-:W-:Y:S01]  /*0de0*/  LOP3.LUT R9, R7, 0x7fffffff, RZ, 0xc0, !PT ;  /* 0x7fffffff07097812 */ /* 0x000fe200078ec0ff */
[----:B------:R-:W-:Y:S01]  /*0df0*/  UMOV UR4, URZ ;  /* 0x000000ff00047c82 */ /* 0x000fe20008000000 */
[----:B------:R-:W-:-:S05]  /*0e00*/  UMOV UR5, URZ ;  /* 0x000000ff00057c82 */ /* 0x000fca0008000000 */
.L_x_66:
[----:B------:R-:W-:Y:S01]  /*0e10*/  MOV R13, UR5 ;  /* 0x00000005000d7c02 */ /* 0x000fe20008000f00 */
[----:B------:R-:W-:-:S04]  /*0e20*/  IMAD.U32 R12, RZ, RZ, UR4 ;  /* 0x00000004ff0c7e24 */ /* 0x000fc8000f8e00ff */
[----:B------:R-:W-:-:S04]  /*0e30*/  IMAD.WIDE.U32 R12, R3, UR10, R12 ;  /* 0x0000000a030c7c25 */ /* 0x000fc8000f8e000c */
[----:B--2---:R-:W-:Y:S01]  /*0e40*/  IMAD R21, R3, R2, R13 ;  /* 0x0000000203157224 */ /* 0x004fe200078e020d */
[----:B------:R-:W-:-:S05]  /*0e50*/  IADD3 R17, P1, PT, R12, R4, RZ ;  /* 0x000000040c117210 */ /* 0x000fca0007f3e0ff */
[----:B------:R-:W-:Y:S02]  /*0e60*/  IMAD.X R10, R21, 0x1, R5, P1 ;  /* 0x00000001150a7824 */ /* 0x000fe400008e0605 */
[----:B------:R-:W-:-:S03]  /*0e70*/  IMAD.SHL.U32 R13, R17, 0x4, RZ ;  /* 0x00000004110d7824 */ /* 0x000fc600078e00ff */
[----:B------:R-:W-:Y:S02]  /*0e80*/  SHF.L.U64.HI R17, R17, 0x2, R10 ;  /* 0x0000000211117819 */ /* 0x000fe4000001020a */
[----:B0-----:R-:W-:-:S04]  /*0e90*/  IADD3 R10, P1, PT, R13, UR16, RZ ;  /* 0x000000100d0a7c10 */ /* 0x001fc8000ff3e0ff */
[----:B------:R-:W-:-:S05]  /*0ea0*/  IADD3.X R11, PT, PT, R17, UR17, RZ, P1, !PT ;  /* 0x00000011110b7c10 */ /* 0x000fca0008ffe4ff */
[----:B------:R-:W2:Y:S01]  /*0eb0*/  LDG.E R15, desc[UR12][R10.64] ;  /* 0x0000000c0a0f7981 */ /* 0x000ea2000c1e1900 */
[C---:B------:R-:W-:Y:S01]  /*0ec0*/  IMAD.SHL.U32 R20, R12.reuse, 0x4, RZ ;  /* 0x000000040c147824 */ /* 0x040fe200078e00ff */
[----:B------:R-:W-:Y:S02]  /*0ed0*/  SHF.L.U64.HI R21, R12, 0x2, R21 ;  /* 0x000000020c157819 */ /* 0x000fe40000010215 */
[----:B------:R-:W-:Y:S02]  /*0ee0*/  IADD3 R12, P2, PT, R13, UR18, RZ ;  /* 0x000000120d0c7c10 */ /* 0x000fe4000ff5e0ff */
[----:B------:R-:W-:Y:S02]  /*0ef0*/  IADD3 R18, P1, PT, R20, UR16, RZ ;  /* 0x0000001014127c10 */ /* 0x000fe4000ff3e0ff */
[----:B------:R-:W-:Y:S02]  /*0f00*/  IADD3.X R13, PT, PT, R17, UR19, RZ, P2, !PT ;  /* 0x00000013110d7c10 */ /* 0x000fe400097fe4ff */
[----:B------:R-:W-:-:S05]  /*0f10*/  IADD3.X R19, PT, PT, R21, UR17, RZ, P1, !PT ;  /* 0x0000001115137c10 */ /* 0x000fca0008ffe4ff */
[----:B--2---:R0:W-:Y:S04]  /*0f20*/  STG.E desc[UR12][R18.64], R15 ;  /* 0x0000000f12007986 */ /* 0x0041e8000c10190c */
[----:B------:R-:W2:Y:S01]  /*0f30*/  LDG.E R17, desc[UR12][R12.64] ;  /* 0x0000000c0c117981 */ /* 0x000ea2000c1e1900 */
[----:B------:R-:W-:-:S04]  /*0f40*/  IADD3 R20, P1, PT, R20, UR18, RZ ;  /* 0x0000001214147c10 */ /* 0x000fc8000ff3e0ff */
[----:B------:R-:W-:-:S05]  /*0f50*/  IADD3.X R21, PT, PT, R21, UR19, RZ, P1, !PT ;  /* 0x0000001315157c10 */ /* 0x000fca0008ffe4ff */
[----:B--2---:R2:W-:Y:S04]  /*0f60*/  STG.E desc[UR12][R20.64], R17 ;  /* 0x0000001114007986 */ /* 0x0045e8000c10190c */
[----:B------:R-:W3:Y:S04]  /*0f70*/  LDG.E R23, desc[UR12][R10.64+0x4] ;  /* 0x0000040c0a177981 */ /* 0x000ee8000c1e1900 */
[----:B---3--:R3:W-:Y:S04]  /*0f80*/  STG.E desc[UR12][R18.64+0x4], R23 ;  /* 0x0000041712007986 */ /* 0x0087e8000c10190c */
[----:B------:R-:W4:Y:S04]  /*0f90*/  LDG.E R25, desc[UR12][R12.64+0x4] ;  /* 0x0000040c0c197981 */ /* 0x000f28000c1e1900 */
[----:B----4-:R4:W-:Y:S04]  /*0fa0*/  STG.E desc[UR12][R20.64+0x4], R25 ;  /* 0x0000041914007986 */ /* 0x0109e8000c10190c */
[----:B------:R-:W5:Y:S04]  /*0fb0*/  LDG.E R27, desc[UR12][R10.64+0x8] ;  /* 0x0000080c0a1b7981 */ /* 0x000f68000c1e1900 */
[----:B-----5:R5:W-:Y:S04]  /*0fc0*/  STG.E desc[UR12][R18.64+0x8], R27 ;  /* 0x0000081b12007986 */ /* 0x020be8000c10190c */
[----:B0-----:R-:W2:Y:S04]  /*0fd0*/  LDG.E R15, desc[UR12][R12.64+0x8] ;  /* 0x0000080c0c0f7981 */ /* 0x001ea8000c1e1900 */
        /* <DEDUP_REMOVED lines=9> */
[----:B------:R-:W2:Y:S04]  /*1070*/  LDG.E R27, desc[UR12][R10.64+0x14] ;  /* 0x0000140c0a1b7981 */ /* 0x000ea8000c1e1900 */
[----:B--2---:R2:W-:Y:S04]  /*1080*/  STG.E desc[UR12][R18.64+0x14], R27 ;  /* 0x0000141b12007986 */ /* 0x0045e8000c10190c */
[----:B0-----:R-:W3:Y:S04]  /*1090*/  LDG.E R15, desc[UR12][R12.64+0x14] ;  /* 0x0000140c0c0f7981 */ /* 0x001ee8000c1e1900 */
[----:B---3--:R2:W-:Y:S04]  /*10a0*/  STG.E desc[UR12][R20.64+0x14], R15 ;  /* 0x0000140f14007986 */ /* 0x0085e8000c10190c */
[----:B------:R-:W3:Y:S04]  /*10b0*/  LDG.E R29, desc[UR12][R10.64+0x18] ;  /* 0x0000180c0a1d7981 */ /* 0x000ee8000c1e1900 */
[----:B---3--:R2:W-:Y:S04]  /*10c0*/  STG.E desc[UR12][R18.64+0x18], R29 ;  /* 0x0000181d12007986 */ /* 0x0085e8000c10190c */
[----:B------:R-:W3:Y:S04]  /*10d0*/  LDG.E R17, desc[UR12][R12.64+0x18] ;  /* 0x0000180c0c117981 */ /* 0x000ee8000c1e1900 */
[----:B---3--:R2:W-:Y:S04]  /*10e0*/  STG.E desc[UR12][R20.64+0x18], R17 ;  /* 0x0000181114007986 */ /* 0x0085e8000c10190c */
[----:B----4-:R-:W3:Y:S01]  /*10f0*/  LDG.E R23, desc[UR12][R10.64+0x1c] ;  /* 0x00001c0c0a177981 */ /* 0x010ee2000c1e1900 */
[----:B------:R-:W-:-:S03]  /*1100*/  UIADD3 UR4, UP0, UPT, UR4, 0x8, URZ ;  /* 0x0000000804047890 */ /* 0x000fc6000ff1e0ff */
[----:B---3--:R2:W-:Y:S04]  /*1110*/  STG.E desc[UR12][R18.64+0x1c], R23 ;  /* 0x00001c1712007986 */ /* 0x0085e8000c10190c */
[----:B-----5:R-:W3:Y:S01]  /*1120*/  LDG.E R25, desc[UR12][R12.64+0x1c] ;  /* 0x00001c0c0c197981 */ /* 0x020ee2000c1e1900 */
[----:B------:R-:W-:Y:S01]  /*1130*/  UIADD3.X UR5, UPT, UPT, URZ, UR5, URZ, UP0, !UPT ;  /* 0x00000005ff057290 */ /* 0x000fe200087fe4ff */
[----:B------:R-:W-:-:S05]  /*1140*/  ISETP.NE.U32.AND P1, PT, R8, UR4, PT ;  /* 0x0000000408007c0c */ /* 0x000fca000bf25070 */
[----:B------:R-:W-:Y:S01]  /*1150*/  ISETP.NE.AND.EX P1, PT, R9, UR5, PT, P1 ;  /* 0x0000000509007c0c */ /* 0x000fe2000bf25310 */
[----:B---3--:R2:W-:-:S12]  /*1160*/  STG.E desc[UR12][R20.64+0x1c], R25 ;  /* 0x00001c1914007986 */ /* 0x0085d8000c10190c */
[----:B------:R-:W-:Y:S05]  /*1170*/  @P1 BRA `(.L_x_66) ;  /* 0xfffffffc00241947 */ /* 0x000fea000383ffff */
.L_x_65:
[----:B------:R-:W-:Y:S05]  /*1180*/  @!P0 BRA `(.L_x_57) ;  /* 0x0000000400848947 */ /* 0x000fea0003800000 */
[----:B------:R-:W-:Y:S02]  /*1190*/  ISETP.GE.U32.AND P1, PT, R22, 0x4, PT ;  /* 0x000000041600780c */ /* 0x000fe40003f26070 */
[----:B------:R-:W-:Y:S02]  /*11a0*/  LOP3.LUT R24, R6, 0x3, RZ, 0xc0, !PT ;  /* 0x0000000306187812 */ /* 0x000fe400078ec0ff */
[----:B------:R-:W-:Y:S02]  /*11b0*/  ISETP.GE.U32.AND.EX P1, PT, RZ, RZ, PT, P1 ;  /* 0x000000ffff00720c */ /* 0x000fe40003f26110 */
[----:B------:R-:W-:-:S04]  /*11c0*/  ISETP.NE.U32.AND P0, PT, R24, RZ, PT ;  /* 0x000000ff1800720c */ /* 0x000fc80003f05070 */
[----:B------:R-:W-:-:S07]  /*11d0*/  ISETP.NE.AND.EX P0, PT, RZ, RZ, PT, P0 ;  /* 0x000000ffff00720c */ /* 0x000fce0003f05300 */
[----:B------:R-:W-:Y:S06]  /*11e0*/  @!P1 BRA `(.L_x_67) ;  /* 0x00000000008c9947 */ /* 0x000fec0003800000 */
[----:B------:R-:W0:Y:S01]  /*11f0*/  LDCU.128 UR4, c[0x0][0x380] ;  /* 0x00007000ff0477ac */ /* 0x000e220008000c00 */
[----:B------:R-:W-:-:S04]  /*1200*/  IMAD.WIDE.U32 R12, R3, UR10, R8 ;  /* 0x0000000a030c7c25 */ /* 0x000fc8000f8e0008 */
[----:B--2---:R-:W-:Y:S01]  /*1210*/  IMAD R21, R3, R2, R13 ;  /* 0x0000000203157224 */ /* 0x004fe200078e020d */
[----:B------:R-:W-:-:S04]  /*1220*/  IADD3 R17, P1, PT, R12, R4, RZ ;  /* 0x000000040c117210 */ /* 0x000fc80007f3e0ff */
[----:B------:R-:W-:Y:S01]  /*1230*/  SHF.L.U32 R13, R17, 0x2, RZ ;  /* 0x00000002110d7819 */ /* 0x000fe200000006ff */
[----:B------:R-:W-:-:S05]  /*1240*/  IMAD.X R10, R21, 0x1, R5, P1 ;  /* 0x00000001150a7824 */ /* 0x000fca00008e0605 */
        /* <DEDUP_REMOVED lines=19> */
[----:B------:R-:W4:Y:S04]  /*1380*/  LDG.E R27, desc[UR12][R10.64+0x8] ;  /* 0x0000080c0a1b7981 */ /* 0x000f28000c1e1900 */
[----:B----4-:R3:W-:Y:S04]  /*1390*/  STG.E desc[UR12][R18.64+0x8], R27 ;  /* 0x0000081b12007986 */ /* 0x0107e8000c10190c */
[----:B0-----:R-:W4:Y:S04]  /*13a0*/  LDG.E R15, desc[UR12][R12.64+0x8] ;  /* 0x0000080c0c0f7981 */ /* 0x001f28000c1e1900 */
[----:B----4-:R3:W-:Y:S04]  /*13b0*/  STG.E desc[UR12][R20.64+0x8], R15 ;  /* 0x0000080f14007986 */ /* 0x0107e8000c10190c */
[----:B------:R-:W4:Y:S04]  /*13c0*/  LDG.E R29, desc[UR12][R10.64+0xc] ;  /* 0x00000c0c0a1d7981 */ /* 0x000f28000c1e1900 */
[----:B----4-:R3:W-:Y:S04]  /*13d0*/  STG.E desc[UR12][R18.64+0xc], R29 ;  /* 0x00000c1d12007986 */ /* 0x0107e8000c10190c */
[----:B--2---:R-:W2:Y:S01]  /*13e0*/  LDG.E R17, desc[UR12][R12.64+0xc] ;  /* 0x00000c0c0c117981 */ /* 0x004ea2000c1e1900 */
[----:B------:R-:W-:-:S05]  /*13f0*/  IADD3 R8, P1, PT, R8, 0x4, RZ ;  /* 0x0000000408087810 */ /* 0x000fca0007f3e0ff */
[----:B------:R-:W-:Y:S01]  /*1400*/  IMAD.X R9, RZ, RZ, R9, P1 ;  /* 0x000000ffff097224 */ /* 0x000fe200008e0609 */
[----:B--2---:R3:W-:Y:S07]  /*1410*/  STG.E desc[UR12][R20.64+0xc], R17 ;  /* 0x00000c1114007986 */ /* 0x0047ee000c10190c */
.L_x_67:
[----:B------:R-:W-:Y:S05]  /*1420*/  @!P0 BRA `(.L_x_57) ;  /* 0x0000000000dc8947 */ /* 0x000fea0003800000 */
[----:B------:R-:W-:Y:S02]  /*1430*/  ISETP.NE.U32.AND P1, PT, R24, 0x1, PT ;  /* 0x000000011800780c */ /* 0x000fe40003f25070 */
[----:B------:R-:W-:Y:S02]  /*1440*/  LOP3.LUT R10, R6, 0x1, RZ, 0xc0, !PT ;  /* 0x00000001060a7812 */ /* 0x000fe400078ec0ff */
[----:B------:R-:W-:Y:S02]  /*1450*/  ISETP.NE.AND.EX P1, PT, RZ, RZ, PT, P1 ;  /* 0x000000ffff00720c */ /* 0x000fe40003f25310 */
[----:B------:R-:W-:-:S04]  /*1460*/  ISETP.NE.U32.AND P0, PT, R10, 0x1, PT ;  /* 0x000000010a00780c */ /* 0x000fc80003f05070 */
[----:B------:R-:W-:-:S07]  /*1470*/  ISETP.NE.U32.AND.EX P0, PT, RZ, RZ, PT, P0 ;  /* 0x000000ffff00720c */ /* 0x000fce0003f05100 */
[----:B------:R-:W-:Y:S06]  /*1480*/  @!P1 BRA `(.L_x_68) ;  /* 0x00000000006c9947 */ /* 0x000fec0003800000 */
[----:B------:R-:W0:Y:S01]  /*1490*/  LDCU.128 UR4, c[0x0][0x380] ;  /* 0x00007000ff0477ac */ /* 0x000e220008000c00 */
[----:B------:R-:W-:-:S04]  /*14a0*/  IMAD.WIDE.U32 R12, R3, UR10, R8 ;  /* 0x0000000a030c7c25 */ /* 0x000fc8000f8e0008 */
[----:B------:R-:W-:Y:S01]  /*14b0*/  IMAD R13, R3, R2, R13 ;  /* 0x00000002030d7224 */ /* 0x000fe200078e020d */
[----:B------:R-:W-:-:S04]  /*14c0*/  IADD3 R10, P1, PT, R12, R4, RZ ;  /* 0x000000040c0a7210 */ /* 0x000fc80007f3e0ff */
[----:B--23--:R-:W-:Y:S01]  /*14d0*/  SHF.L.U32 R19, R10, 0x2, RZ ;  /* 0x000000020a137819 */ /* 0x00cfe200000006ff */
        /* <DEDUP_REMOVED lines=16> */
[----:B------:R-:W2:Y:S04]  /*15e0*/  LDG.E R11, desc[UR12][R10.64+0x4] ;  /* 0x0000040c0a0b7981 */ /* 0x000ea8000c1e1900 */
[----:B--2---:R0:W-:Y:S04]  /*15f0*/  STG.E desc[UR12][R18.64+0x4], R11 ;  /* 0x0000040b12007986 */ /* 0x0041e8000c10190c */
[----:B------:R-:W2:Y:S01]  /*1600*/  LDG.E R23, desc[UR12][R12.64+0x4] ;  /* 0x0000040c0c177981 */ /* 0x000ea2000c1e1900 */
[----:B------:R-:W-:-:S05]  /*1610*/  IADD3 R8, P1, PT, R8, 0x2, RZ ;  /* 0x0000000208087810 */ /* 0x000fca0007f3e0ff */
[----:B------:R-:W-:Y:S01]  /*1620*/  IMAD.X R9, RZ, RZ, R9, P1 ;  /* 0x000000ffff097224 */ /* 0x000fe200008e0609 */
[----:B--2---:R0:W-:Y:S07]  /*1630*/  STG.E desc[UR12][R20.64+0x4], R23 ;  /* 0x0000041714007986 */ /* 0x0041ee000c10190c */
.L_x_68:
[----:B------:R-:W-:Y:S05]  /*1640*/  @P0 BRA `(.L_x_57) ;  /* 0x0000000000540947 */ /* 0x000fea0003800000 */
[----:B------:R-:W4:Y:S01]  /*1650*/  LDCU.128 UR4, c[0x0][0x380] ;  /* 0x00007000ff0477ac */ /* 0x000f220008000c00 */
[----:B------:R-:W-:-:S04]  /*1660*/  IMAD.WIDE.U32 R8, R3, UR10, R8 ;  /* 0x0000000a03087c25 */ /* 0x000fc8000f8e0008 */
[----:B0-23--:R-:W-:Y:S01]  /*1670*/  IMAD R15, R3, R2, R9 ;  /* 0x00000002030f7224 */ /* 0x00dfe200078e0209 */
[----:B------:R-:W-:-:S04]  /*1680*/  IADD3 R13, P0, PT, R8, R4, RZ ;  /* 0x00000004080d7210 */ /* 0x000fc80007f1e0ff */
[----:B------:R-:W-:Y:S01]  /*1690*/  SHF.L.U32 R12, R13, 0x2, RZ ;  /* 0x000000020d0c7819 */ /* 0x000fe200000006ff */
[----:B------:R-:W-:-:S05]  /*16a0*/  IMAD.X R10, R15, 0x1, R5, P0 ;  /* 0x000000010f0a7824 */ /* 0x000fca00000e0605 */
[----:B------:R-:W-:Y:S02]  /*16b0*/  SHF.L.U64.HI R13, R13, 0x2, R10 ;  /* 0x000000020d0d7819 */ /* 0x000fe4000001020a */
[----:B----4-:R-:W-:-:S04]  /*16c0*/  IADD3 R10, P0, PT, R12, UR4, RZ ;  /* 0x000000040c0a7c10 */ /* 0x010fc8000ff1e0ff */
[----:B------:R-:W-:-:S06]  /*16d0*/  IADD3.X R11, PT, PT, R13, UR5, RZ, P0, !PT ;  /* 0x000000050d0b7c10 */ /* 0x000fcc00087fe4ff */
        /* <DEDUP_REMOVED lines=12> */
.L_x_57:
[----:B------:R-:W-:Y:S01]  /*17a0*/  ISETP.GE.U32.AND P0, PT, R4, 0x1, PT ;  /* 0x000000010400780c */ /* 0x000fe20003f06070 */
[----:B------:R-:W0:Y:S03]  /*17b0*/  LDCU.64 UR4, c[0x0][0x3b0] ;  /* 0x00007600ff0477ac */ /* 0x000e260008000a00 */
[----:B------:R-:W-:-:S13]  /*17c0*/  ISETP.GE.AND.EX P0, PT, R5, RZ, PT, P0 ;  /* 0x000000ff0500720c */ /* 0x000fda0003f06300 */
[----:B0-----:R-:W-:Y:S05]  /*17d0*/  @!P0 EXIT ;  /* 0x000000000000894d */ /* 0x001fea0003800000 */
[----:B----4-:R-:W-:Y:S02]  /*17e0*/  IMAD R9, R5, UR4, RZ ;  /* 0x0000000405097c24 */ /* 0x010fe4000f8e02ff */
[----:B------:R-:W-:-:S04]  /*17f0*/  IMAD.WIDE.U32 R10, R4, UR4, RZ ;  /* 0x00000004040a7c25 */ /* 0x000fc8000f8e00ff */
[----:B------:R-:W-:Y:S01]  /*1800*/  IMAD R13, R4, UR5, R9 ;  /* 0x00000005040d7c24 */ /* 0x000fe2000f8e0209 */
[C---:B------:R-:W-:Y:S02]  /*1810*/  IADD3 R12, P1, PT, R10.reuse, 0x1, RZ ;  /* 0x000000010a0c7810 */ /* 0x040fe40007f3e0ff */
[----:B------:R-:W-:Y:S01]  /*1820*/  IADD3 R9, P2, PT, R10, R4, RZ ;  /* 0x000000040a097210 */ /* 0x000fe20007f5e0ff */
[----:B------:R-:W-:-:S03]  /*1830*/  IMAD.IADD R11, R11, 0x1, R13 ;  /* 0x000000010b0b7824 */ /* 0x000fc600078e020d */
[----:B------:R-:W-:Y:S01]  /*1840*/  ISETP.GT.U32.AND P0, PT, R9, R12, PT ;  /* 0x0000000c0900720c */ /* 0x000fe20003f04070 */
[----:B------:R-:W-:Y:S01]  /*1850*/  IMAD.X R13, RZ, RZ, R11, P1 ;  /* 0x000000ffff0d7224 */ /* 0x000fe200008e060b */
[----:B------:R-:W-:-:S04]  /*1860*/  IADD3.X R8, PT, PT, R11, R5, RZ, P2, !PT ;  /* 0x000000050b087210 */ /* 0x000fc800017fe4ff */
[----:B------:R-:W-:-:S04]  /*1870*/  ISETP.GT.AND.EX P0, PT, R8, R13, PT, P0 ;  /* 0x0000000d0800720c */ /* 0x000fc80003f04300 */
[----:B------:R-:W-:Y:S02]  /*1880*/  SEL R9, R9, R12, P0 ;  /* 0x0000000c09097207 */ /* 0x000fe40000000000 */
[----:B------:R-:W-:Y:S01]  /*1890*/  SEL R8, R8, R13, P0 ;  /* 0x0000000d08087207 */ /* 0x000fe20000000000 */
[----:B------:R-:W-:Y:S01]  /*18a0*/  IMAD.WIDE.U32 R12, R3, UR10, R6 ;  /* 0x0000000a030c7c25 */ /* 0x000fe2000f8e0006 */
[CC--:B--23--:R-:W-:Y:S02]  /*18b0*/  IADD3 R15, P1, PT, -R9.reuse, R10.reuse, RZ ;  /* 0x0000000a090f7210 */ /* 0x0ccfe40007f3e1ff */
[----:B------:R-:W-:Y:S01]  /*18c0*/  IADD3 R9, P2, PT, R9, -R10, RZ ;  /* 0x8000000a09097210 */ /* 0x000fe20007f5e0ff */
[----:B------:R-:W-:Y:S01]  /*18d0*/  IMAD R6, R3, R2, RZ ;  /* 0x0000000203067224 */ /* 0x000fe200078e02ff */
[----:B------:R-:W-:Y:S01]  /*18e0*/  ISETP.GT.U32.AND P0, PT, R15, -0x8, PT ;  /* 0xfffffff80f00780c */ /* 0x000fe20003f04070 */
[----:B------:R-:W-:Y:S01]  /*18f0*/  IMAD.X R15, R11, 0x1, ~R8, P1 ;  /* 0x000000010b0f7824 */ /* 0x000fe200008e0e08 */
[----:B------:R-:W-:Y:S01]  /*1900*/  IADD3 R7, P1, PT, -R10, R12, RZ ;  /* 0x0000000c0a077210 */ /* 0x000fe20007f3e1ff */
[----:B------:R-:W-:-:S03]  /*1910*/  IMAD.X R8, R8, 0x1, ~R11, P2 ;  /* 0x0000000108087824 */ /* 0x000fc600010e0e0b */
[----:B------:R-:W-:Y:S02]  /*1920*/  ISETP.GT.U32.AND.EX P0, PT, R15, -0x1, PT, P0 ;  /* 0xffffffff0f00780c */ /* 0x000fe40003f04100 */
[----:B------:R-:W-:Y:S02]  /*1930*/  IADD3.X R12, PT, PT, ~R11, R6, R13, P1, !PT ;  /* 0x000000060b0c7210 */ /* 0x000fe40000ffe50d */
[----:B------:R-:W-:-:S09]  /*1940*/  LOP3.LUT R13, R9, 0x7, RZ, 0xc0, !PT ;  /* 0x00000007090d7812 */ /* 0x000fd200078ec0ff */
[----:B------:R-:W-:Y:S05]  /*1950*/  @P0 BRA `(.L_x_69) ;  /* 0x0000000800a00947 */ /* 0x000fea0003800000 */
[----:B------:R-:W0:Y:S01]  /*1960*/  LDC.64 R18, c[0x0][0x3a0] ;  /* 0x0000e800ff127b82 */ /* 0x000e220000000a00 */
[----:B------:R-:W-:Y:S01]  /*1970*/  IMAD.MOV.U32 R17, RZ, RZ, RZ ;  /* 0x000000ffff117224 */ /* 0x000fe200078e00ff */
[----:B------:R-:W2:Y:S01]  /*1980*/  LDCU.64 UR4, c[0x0][0x390] ;  /* 0x00007200ff0477ac */ /* 0x000ea20008000a00 */
[----:B------:R-:W-:Y:S01]  /*1990*/  SHF.L.U64.HI R23, R4, 0x2, R5 ;  /* 0x0000000204177819 */ /* 0x000fe20000010205 */
[----:B------:R-:W-:Y:S01]  /*19a0*/  IMAD.WIDE.U32 R16, R14, UR14, R16 ;  /* 0x0000000e0e107c25 */ /* 0x000fe2000f8e0010 */
[----:B------:R-:W3:Y:S01]  /*19b0*/  LDCU.64 UR6, c[0x0][0x380] ;  /* 0x00007000ff0677ac */ /* 0x000ee20008000a00 */
[----:B------:R-:W-:Y:S02]  /*19c0*/  LOP3.LUT R20, R9, 0xfffffff8, RZ, 0xc0, !PT ;  /* 0xfffffff809147812 */ /* 0x000fe400078ec0ff */
[----:B------:R-:W-:-:S04]  /*19d0*/  IMAD R15, R17, UR10, RZ ;  /* 0x0000000a110f7c24 */ /* 0x000fc8000f8e02ff */
[----:B------:R-:W-:Y:S01]  /*19e0*/  IMAD R21, R16, R2, R15 ;  /* 0x0000000210157224 */ /* 0x000fe200078e020f */
[----:B------:R-:W-:Y:S01]  /*19f0*/  SHF.L.U32 R2, R4, 0x2, RZ ;  /* 0x0000000204027819 */ /* 0x000fe200000006ff */
[----:B------:R-:W-:-:S04]  /*1a00*/  IMAD.WIDE.U32 R14, R3, UR10, R10 ;  /* 0x0000000a030e7c25 */ /* 0x000fc8000f8e000a */
[----:B------:R-:W-:Y:S01]  /*1a10*/  IMAD.IADD R15, R6, 0x1, R15 ;  /* 0x00000001060f7824 */ /* 0x000fe200078e020f */
[----:B--2---:R-:W-:Y:S01]  /*1a20*/  LEA R4, P3, R14, UR4, 0x2 ;  /* 0x000000040e047c11 */ /* 0x004fe2000f8610ff */
[----:B0-----:R-:W-:-:S03]  /*1a30*/  IMAD.WIDE.U32 R16, R16, UR10, R18 ;  /* 0x0000000a10107c25 */ /* 0x001fc6000f8e0012 */
[----:B------:R-:W-:Y:S01]  /*1a40*/  IADD3 R4, P4, PT, R4, 0x10, RZ ;  /* 0x0000001004047810 */ /* 0x000fe20007f9e0ff */
[----:B------:R-:W0:Y:S01]  /*1a50*/  LDC R18, c[0x0][0x3a8] ;  /* 0x0000ea00ff127b82 */ /* 0x000e220000000800 */
[----:B------:R-:W-:Y:S01]  /*1a60*/  LEA.HI.X R15, R14, UR5, R15, 0x2, P3 ;  /* 0x000000050e0f7c11 */ /* 0x000fe200098f140f */
[C---:B------:R-:W-:Y:S02]  /*1a70*/  IMAD.SHL.U32 R19, R16.reuse, 0x4, RZ ;  /* 0x0000000410137824 */ /* 0x040fe400078e00ff */
[----:B------:R-:W-:Y:S02]  /*1a80*/  IMAD.IADD R5, R17, 0x1, R21 ;  /* 0x0000000111057824 */ /* 0x000fe400078e0215 */
[----:B------:R-:W-:Y:S01]  /*1a90*/  IMAD.X R15, RZ, RZ, R15, P4 ;  /* 0x000000ffff0f7224 */ /* 0x000fe200020e060f */
[----:B---3--:R-:W-:Y:S02]  /*1aa0*/  IADD3 R2, P0, P1, R19, UR6, -R2 ;  /* 0x0000000613027c10 */ /* 0x008fe4000f91e802 */
[----:B------:R-:W-:-:S02]  /*1ab0*/  SHF.L.U64.HI R16, R16, 0x2, R5 ;  /* 0x0000000210107819 */ /* 0x000fc40000010205 */
[----:B------:R-:W-:Y:S02]  /*1ac0*/  IADD3 R2, P2, PT, R2, 0x10, RZ ;  /* 0x0000001002027810 */ /* 0x000fe40007f5e0ff */
[----:B------:R-:W-:Y:S02]  /*1ad0*/  IADD3.X R23, PT, PT, R16, UR7, ~R23, P0, P1 ;  /* 0x0000000710177c10 */ /* 0x000fe400087e2c17 */
[----:B------:R-:W-:-:S03]  /*1ae0*/  MOV R19, R8 ;  /* 0x0000000800137202 */ /* 0x000fc60000000f00 */
[----:B------:R-:W-:-:S07]  /*1af0*/  IMAD.X R23, RZ, RZ, R23, P2 ;  /* 0x000000ffff177224 */ /* 0x000fce00010e0617 */
.L_x_86:
[----:B------:R-:W-:-:S05]  /*1b00*/  IMAD.MOV.U32 R14, RZ, RZ, R4 ;  /* 0x000000ffff0e7224 */ /* 0x000fca00078e0004 */
[----:B------:R-:W2:Y:S01]  /*1b10*/  LDG.E R25, desc[UR12][R14.64+-0x10] ;  /* 0xfffff00c0e197981 */ /* 0x000ea2000c1e1900 */
[----:B0-----:R-:W0:Y:S01]  /*1b20*/  MUFU.RCP R5, R18 ;  /* 0x0000001200057308 */ /* 0x001e220000001000 */
[----:B------:R-:W-:Y:S01]  /*1b30*/  BSSY.RECONVERGENT B2, `(.L_x_70) ;  /* 0x000000e000027945 */ /* 0x000fe20003800200 */
[----:B------:R-:W-:Y:S01]  /*1b40*/  MOV R16, R2 ;  /* 0x0000000200107202 */ /* 0x000fe20000000f00 */
[----:B------:R-:W-:Y:S02]  /*1b50*/  IMAD.MOV.U32 R17, RZ, RZ, R23 ;  /* 0x000000ffff117224 */ /* 0x000fe400078e0017 */
[----:B0-----:R-:W-:-:S04]  /*1b60*/  FFMA R4, R5, -R18, 1 ;  /* 0x3f80000005047423 */ /* 0x001fc80000000812 */
[----:B------:R-:W-:Y:S01]  /*1b70*/  FFMA R4, R5, R4, R5 ;  /* 0x0000000405047223 */ /* 0x000fe20000000005 */
[----:B--2---:R-:W-:-:S04]  /*1b80*/  FADD R25, R25, R25 ;  /* 0x0000001919197221 */ /* 0x004fc80000000000 */
[----:B------:R-:W0:Y:S01]  /*1b90*/  FCHK P0, R25, R18 ;  /* 0x0000001219007302 */ /* 0x000e220000000000 */
[----:B------:R-:W-:-:S04]  /*1ba0*/  FFMA R5, R25, R4, RZ ;  /* 0x0000000419057223 */ /* 0x000fc800000000ff */
[----:B------:R-:W-:-:S04]  /*1bb0*/  FFMA R6, R5, -R18, R25 ;  /* 0x8000001205067223 */ /* 0x000fc80000000019 */
[----:B------:R-:W-:Y:S01]  /*1bc0*/  FFMA R5, R4, R6, R5 ;  /* 0x0000000604057223 */ /* 0x000fe20000000005 */
[----:B0-----:R-:W-:Y:S06]  /*1bd0*/  @!P0 BRA `(.L_x_71) ;  /* 0x00000000000c8947 */ /* 0x001fec0003800000 */
[----:B------:R-:W-:-:S07]  /*1be0*/  MOV R4, 0x1c00 ;  /* 0x00001c0000047802 */ /* 0x000fce0000000f00 */
[----:B-1----:R-:W-:Y:S05]  /*1bf0*/  CALL.REL.NOINC `($__internal_0_$__cuda_sm3x_div_rn_noftz_f32_slowpath) ;  /* 0x0000002800447944 */ /* 0x002fea0003c00000 */
[----:B------:R-:W-:-:S07]  /*1c00*/  IMAD.MOV.U32 R5, RZ, RZ, R2 ;  /* 0x000000ffff057224 */ /* 0x000fce00078e0002 */
.L_x_71:
[----:B------:R-:W-:Y:S05]  /*1c10*/  BSYNC.RECONVERGENT B2 ;  /* 0x0000000000027941 */ /* 0x000fea0003800200 */
.L_x_70:
[----:B------:R0:W-:Y:S04]  /*1c20*/  STG.E desc[UR12][R16.64+-0x10], R5 ;  /* 0xfffff00510007986 */ /* 0x0001e8000c10190c */
[----:B------:R-:W2:Y:S01]  /*1c30*/  LDG.E R2, desc[UR12][R14.64+-0xc] ;  /* 0xfffff40c0e027981 */ /* 0x000ea2000c1e1900 */
[----:B------:R-:W3:Y:S01]  /*1c40*/  MUFU.RCP R21, R18 ;  /* 0x0000001200157308 */ /* 0x000ee20000001000 */
[----:B------:R-:W-:Y:S01]  /*1c50*/  BSSY.RECONVERGENT B2, `(.L_x_72) ;  /* 0x000000c000027945 */ /* 0x000fe20003800200 */
[----:B---3--:R-:W-:Y:S01]  /*1c60*/  FFMA R4, R21, -R18, 1 ;  /* 0x3f80000015047423 */ /* 0x008fe20000000812 */
[----:B--2---:R-:W-:-:S03]  /*1c70*/  FADD R25, R2, R2 ;  /* 0x0000000202197221 */ /* 0x004fc60000000000 */
[----:B------:R-:W-:Y:S02]  /*1c80*/  FFMA R2, R21, R4, R21 ;  /* 0x0000000415027223 */ /* 0x000fe40000000015 */
[----:B------:R-:W2:Y:S02]  /*1c90*/  FCHK P0, R25, R18 ;  /* 0x0000001219007302 */ /* 0x000ea40000000000 */
[----:B------:R-:W-:-:S04]  /*1ca0*/  FFMA R21, R2, R25, RZ ;  /* 0x0000001902157223 */ /* 0x000fc800000000ff */
[----:B------:R-:W-:-:S04]  /*1cb0*/  FFMA R4, R21, -R18, R25 ;  /* 0x8000001215047223 */ /* 0x000fc80000000019 */
[----:B------:R-:W-:Y:S01]  /*1cc0*/  FFMA R21, R2, R4, R21 ;  /* 0x0000000402157223 */ /* 0x000fe20000000015 */
[----:B0-2---:R-:W-:Y:S06]  /*1cd0*/  @!P0 BRA `(.L_x_73) ;  /* 0x00000000000c8947 */ /* 0x005fec0003800000 */
[----:B------:R-:W-:-:S07]  /*1ce0*/  MOV R4, 0x1d00 ;  /* 0x00001d0000047802 */ /* 0x000fce0000000f00 */
[----:B-1----:R-:W-:Y:S05]  /*1cf0*/  CALL.REL.NOINC `($__internal_0_$__cuda_sm3x_div_rn_noftz_f32_slowpath) ;  /* 0x0000002800047944 */ /* 0x002fea0003c00000 */
[----:B------:R-:W-:-:S07]  /*1d00*/  IMAD.MOV.U32 R21, RZ, RZ, R2 ;  /* 0x000000ffff157224 */ /* 0x000fce00078e0002 */
.L_x_73:
[----:B------:R-:W-:Y:S05]  /*1d10*/  BSYNC.RECONVERGENT B2 ;  /* 0x0000000000027941 */ /* 0x000fea0003800200 */
.L_x_72:
        /* <DEDUP_REMOVED lines=14> */
[----:B------:R-:W-:-:S07]  /*1e00*/  MOV R5, R2 ;  /* 0x0000000200057202 */ /* 0x000fce0000000f00 */
.L_x_75:
[----:B------:R-:W-:Y:S05]  /*1e10*/  BSYNC.RECONVERGENT B2 ;  /* 0x0000000000027941 */ /* 0x000fea0003800200 */
.L_x_74:
        /* <DEDUP_REMOVED lines=15> */
.L_x_77:
[----:B------:R-:W-:Y:S05]  /*1f10*/  BSYNC.RECONVERGENT B2 ;  /* 0x0000000000027941 */ /* 0x000fea0003800200 */
.L_x_76:
        /* <DEDUP_REMOVED lines=15> */
.L_x_79:
[----:B------:R-:W-:Y:S05]  /*2010*/  BSYNC.RECONVERGENT B2 ;  /* 0x0000000000027941 */ /* 0x000fea0003800200 */
.L_x_78:
        /* <DEDUP_REMOVED lines=15> */
.L_x_81:
[----:B------:R-:W-:Y:S05]  /*2110*/  BSYNC.RECONVERGENT B2 ;  /* 0x0000000000027941 */ /* 0x000fea0003800200 */
.L_x_80:
        /* <DEDUP_REMOVED lines=15> */
.L_x_83:
[----:B------:R-:W-:Y:S05]  /*2210*/  BSYNC.RECONVERGENT B2 ;  /* 0x0000000000027941 */ /* 0x000fea0003800200 */
.L_x_82:
        /* <DEDUP_REMOVED lines=15> */
.L_x_85:
[----:B------:R-:W-:Y:S05]  /*2310*/  BSYNC.RECONVERGENT B2 ;  /* 0x0000000000027941 */ /* 0x000fea0003800200 */
.L_x_84:
[----:B------:R-:W-:Y:S01]  /*2320*/  IADD3 R20, P0, PT, R20, -0x8, RZ ;  /* 0xfffffff814147810 */ /* 0x000fe20007f1e0ff */
[----:B------:R2:W-:Y:S01]  /*2330*/  STG.E desc[UR12][R16.64+0xc], R21 ;  /* 0x00000c1510007986 */ /* 0x0005e2000c10190c */
[----:B------:R-:W-:Y:S02]  /*2340*/  IADD3 R2, P2, PT, R16, 0x20, RZ ;  /* 0x0000002010027810 */ /* 0x000fe40007f5e0ff */
[----:B------:R-:W-:Y:S02]  /*2350*/  IADD3.X R19, PT, PT, R19, -0x1, RZ, P0, !PT ;  /* 0xffffffff13137810 */ /* 0x000fe400007fe4ff */
[----:B------:R-:W-:Y:S01]  /*2360*/  ISETP.NE.U32.AND P0, PT, R20, RZ, PT ;  /* 0x000000ff1400720c */ /* 0x000fe20003f05070 */
[----:B------:R-:W-:Y:S01]  /*2370*/  IMAD.X R23, RZ, RZ, R17, P2 ;  /* 0x000000ffff177224 */ /* 0x000fe200010e0611 */
[----:B------:R-:W-:Y:S02]  /*2380*/  IADD3 R4, P3, PT, R14, 0x20, RZ ;  /* 0x000000200e047810 */ /* 0x000fe40007f7e0ff */
[----:B------:R-:W-:-:S02]  /*2390*/  ISETP.NE.AND.EX P0, PT, R19, RZ, PT, P0 ;  /* 0x000000ff1300720c */ /* 0x000fc40003f05300 */
[----:B------:R-:W-:Y:S01]  /*23a0*/  IADD3 R10, P1, PT, R10, 0x8, RZ ;  /* 0x000000080a0a7810 */ /* 0x000fe20007f3e0ff */
[----:B------:R-:W-:-:S03]  /*23b0*/  IMAD.X R15, RZ, RZ, R15, P3 ;  /* 0x000000ffff0f7224 */ /* 0x000fc600018e060f */
[----:B------:R-:W-:-:S07]  /*23c0*/  IADD3.X R11, PT, PT, RZ, R11, RZ, P1, !PT ;  /* 0x0000000bff0b7210 */ /* 0x000fce0000ffe4ff */
[----:B--2---:R-:W-:Y:S05]  /*23d0*/  @P0 BRA `(.L_x_86) ;  /* 0xfffffff400c80947 */ /* 0x004fea000383ffff */
.L_x_69:
[----:B------:R-:W-:-:S04]  /*23e0*/  ISETP.NE.U32.AND P0, PT, R13, RZ, PT ;  /* 0x000000ff0d00720c */ /* 0x000fc80003f05070 */
[----:B------:R-:W-:-:S13]  /*23f0*/  ISETP.NE.AND.EX P0, PT, RZ, RZ, PT, P0 ;  /* 0x000000ffff00720c */ /* 0x000fda0003f05300 */
[----:B------:R-:W-:Y:S05]  /*2400*/  @!P0 EXIT ;  /* 0x000000000000894d */ /* 0x000fea0003800000 */
[----:B------:R-:W-:Y:S02]  /*2410*/  ISETP.GE.U32.AND P0, PT, R13, 0x4, PT ;  /* 0x000000040d00780c */ /* 0x000fe40003f06070 */
[----:B------:R-:W-:Y:S02]  /*2420*/  LOP3.LUT R13, R9, 0x3, RZ, 0xc0, !PT ;  /* 0x00000003090d7812 */ /* 0x000fe400078ec0ff */
[----:B------:R-:W-:-:S13]  /*2430*/  ISETP.GE.U32.AND.EX P0, PT, RZ, RZ, PT, P0 ;  /* 0x000000ffff00720c */ /* 0x000fda0003f06100 */
[----:B------:R-:W-:Y:S05]  /*2440*/  @!P0 BRA `(.L_x_87) ;  /* 0x0000000400408947 */ /* 0x000fea0003800000 */
[----:B------:R-:W0:Y:S01]  /*2450*/  LDCU.64 UR4, c[0x0][0x3a0] ;  /* 0x00007400ff0477ac */ /* 0x000e220008000a00 */
[----:B------:R-:W2:Y:S01]  /*2460*/  LDC R6, c[0x0][0x3a8] ;  /* 0x0000ea00ff067b82 */ /* 0x000ea20000000800 */
[----:B------:R-:W3:Y:S01]  /*2470*/  LDCU.64 UR6, c[0x0][0x390] ;  /* 0x00007200ff0677ac */ /* 0x000ee20008000a00 */
[----:B0-----:R-:W-:-:S04]  /*2480*/  IMAD.WIDE.U32 R4, R3, UR4, R10 ;  /* 0x0000000403047c25 */ /* 0x001fc8000f8e000a */
[----:B------:R-:W-:Y:S01]  /*2490*/  IMAD R5, R3, UR5, R5 ;  /* 0x0000000503057c24 */ /* 0x000fe2000f8e0205 */
[----:B---3--:R-:W-:-:S04]  /*24a0*/  LEA R16, P0, R4, UR6, 0x2 ;  /* 0x0000000604107c11 */ /* 0x008fc8000f8010ff */
[----:B------:R-:W-:-:S05]  /*24b0*/  LEA.HI.X R17, R4, UR7, R5, 0x2, P0 ;  /* 0x0000000704117c11 */ /* 0x000fca00080f1405 */
[----:B------:R-:W3:Y:S01]  /*24c0*/  LDG.E R2, desc[UR12][R16.64] ;  /* 0x0000000c10027981 */ /* 0x000ee2000c1e1900 */
[----:B--2---:R-:W0:Y:S01]  /*24d0*/  MUFU.RCP R5, R6 ;  /* 0x0000000600057308 */ /* 0x004e220000001000 */
[----:B------:R-:W-:Y:S01]  /*24e0*/  BSSY.RECONVERGENT B2, `(.L_x_88) ;  /* 0x000000c000027945 */ /* 0x000fe20003800200 */
[----:B0-----:R-:W-:Y:S01]  /*24f0*/  FFMA R4, R5, -R6, 1 ;  /* 0x3f80000005047423 */ /* 0x001fe20000000806 */
[----:B---3--:R-:W-:-:S03]  /*2500*/  FADD R25, R2, R2 ;  /* 0x0000000202197221 */ /* 0x008fc60000000000 */
[----:B------:R-:W-:Y:S02]  /*2510*/  FFMA R2, R5, R4, R5 ;  /* 0x0000000405027223 */ /* 0x000fe40000000005 */
[----:B------:R-:W0:Y:S02]  /*2520*/  FCHK P0, R25, R6 ;  /* 0x0000000619007302 */ /* 0x000e240000000000 */
[----:B------:R-:W-:-:S04]  /*2530*/  FFMA R5, R2, R25, RZ ;  /* 0x0000001902057223 */ /* 0x000fc800000000ff */
[----:B------:R-:W-:-:S04]  /*2540*/  FFMA R4, R5, -R6, R25 ;  /* 0x8000000605047223 */ /* 0x000fc80000000019 */
[----:B------:R-:W-:Y:S01]  /*2550*/  FFMA R5, R2, R4, R5 ;  /* 0x0000000402057223 */ /* 0x000fe20000000005 */
[----:B0-----:R-:W-:Y:S06]  /*2560*/  @!P0 BRA `(.L_x_89) ;  /* 0x00000000000c8947 */ /* 0x001fec0003800000 */
[----:B------:R-:W-:-:S07]  /*2570*/  MOV R4, 0x2590 ;  /* 0x0000259000047802 */ /* 0x000fce0000000f00 */
[----:B-1----:R-:W-:Y:S05]  /*2580*/  CALL.REL.NOINC `($__internal_0_$__cuda_sm3x_div_rn_noftz_f32_slowpath) ;  /* 0x0000001c00e07944 */ /* 0x002fea0003c00000 */
[----:B------:R-:W-:-:S07]  /*2590*/  IMAD.MOV.U32 R5, RZ, RZ, R2 ;  /* 0x000000ffff057224 */ /* 0x000fce00078e0002 */
.L_x_89:
[----:B------:R-:W-:Y:S05]  /*25a0*/  BSYNC.RECONVERGENT B2 ;  /* 0x0000000000027941 */ /* 0x000fea0003800200 */
.L_x_88:
[----:B------:R-:W0:Y:S01]  /*25b0*/  LDCU.64 UR4, c[0x0][0x380] ;  /* 0x00007000ff0477ac */ /* 0x000e220008000a00 */
[----:B------:R-:W-:Y:S01]  /*25c0*/  IADD3 R2, P0, PT, R7, R10, RZ ;  /* 0x0000000a07027210 */ /* 0x000fe20007f1e0ff */
[----:B------:R-:W2:Y:S04]  /*25d0*/  LDC R6, c[0x0][0x3a8] ;  /* 0x0000ea00ff067b82 */ /* 0x000ea80000000800 */
[----:B------:R-:W-:Y:S01]  /*25e0*/  IMAD.X R15, R12, 0x1, R11, P0 ;  /* 0x000000010c0f7824 */ /* 0x000fe200000e060b */
[----:B0-----:R-:W-:-:S04]  /*25f0*/  LEA R14, P0, R2, UR4, 0x2 ;  /* 0x00000004020e7c11 */ /* 0x001fc8000f8010ff */
[----:B------:R-:W-:-:S05]  /*2600*/  LEA.HI.X R15, R2, UR5, R15, 0x2, P0 ;  /* 0x00000005020f7c11 */ /* 0x000fca00080f140f */
[----:B------:R0:W-:Y:S04]  /*2610*/  STG.E desc[UR12][R14.64], R5 ;  /* 0x000000050e007986 */ /* 0x0001e8000c10190c */
[----:B------:R-:W3:Y:S01]  /*2620*/  LDG.E R2, desc[UR12][R16.64+0x4] ;  /* 0x0000040c10027981 */ /* 0x000ee2000c1e1900 */
[----:B--2---:R-:W2:Y:S01]  /*2630*/  MUFU.RCP R19, R6 ;  /* 0x0000000600137308 */ /* 0x004ea20000001000 */
[----:B------:R-:W-:Y:S01]  /*2640*/  BSSY.RECONVERGENT B2, `(.L_x_90) ;  /* 0x000000c000027945 */ /* 0x000fe20003800200 */
[----:B--2---:R-:W-:Y:S01]  /*2650*/  FFMA R4, R19, -R6, 1 ;  /* 0x3f80000013047423 */ /* 0x004fe20000000806 */
[----:B---3--:R-:W-:-:S03]  /*2660*/  FADD R25, R2, R2 ;  /* 0x0000000202197221 */ /* 0x008fc60000000000 */
        /* <DEDUP_REMOVED lines=9> */
.L_x_91:
[----:B------:R-:W-:Y:S05]  /*2700*/  BSYNC.RECONVERGENT B2 ;  /* 0x0000000000027941 */ /* 0x000fea0003800200 */
.L_x_90:
[----:B------:R0:W-:Y:S01]  /*2710*/  STG.E desc[UR12][R14.64+0x4], R19 ;  /* 0x000004130e007986 */ /* 0x0001e2000c10190c */
[----:B------:R-:W2:Y:S03]  /*2720*/  LDC R6, c[0x0][0x3a8] ;  /* 0x0000ea00ff067b82 */ /* 0x000ea60000000800 */
[----:B------:R-:W3:Y:S01]  /*2730*/  LDG.E R2, desc[UR12][R16.64+0x8] ;  /* 0x0000080c10027981 */ /* 0x000ee2000c1e1900 */
[----:B------:R-:W-:Y:S01]  /*2740*/  BSSY.RECONVERGENT B2, `(.L_x_92) ;  /* 0x000000d000027945 */ /* 0x000fe20003800200 */
[----:B--2---:R-:W2:Y:S02]  /*2750*/  MUFU.RCP R5, R6 ;  /* 0x0000000600057308 */ /* 0x004ea40000001000 */
        /* <DEDUP_REMOVED lines=11> */
.L_x_93:
[----:B------:R-:W-:Y:S05]  /*2810*/  BSYNC.RECONVERGENT B2 ;  /* 0x0000000000027941 */ /* 0x000fea0003800200 */
.L_x_92:
[----:B------:R0:W-:Y:S01]  /*2820*/  STG.E desc[UR12][R14.64+0x8], R5 ;  /* 0x000008050e007986 */ /* 0x0001e2000c10190c */
[----:B------:R-:W2:Y:S03]  /*2830*/  LDC R6, c[0x0][0x3a8] ;  /* 0x0000ea00ff067b82 */ /* 0x000ea60000000800 */
[----:B------:R-:W3:Y:S01]  /*2840*/  LDG.E R16, desc[UR12][R16.64+0xc] ;  /* 0x00000c0c10107981 */ /* 0x000ee2000c1e1900 */
[----:B------:R-:W-:Y:S01]  /*2850*/  BSSY.RECONVERGENT B2, `(.L_x_94) ;  /* 0x000000c000027945 */ /* 0x000fe20003800200 */
[----:B--2---:R-:W2:Y:S02]  /*2860*/  MUFU.RCP R19, R6 ;  /* 0x0000000600137308 */ /* 0x004ea40000001000 */
[----:B--2---:R-:W-:-:S04]  /*2870*/  FFMA R2, R19, -R6, 1 ;  /* 0x3f80000013027423 */ /* 0x004fc80000000806 */
[----:B------:R-:W-:Y:S01]  /*2880*/  FFMA R2, R19, R2, R19 ;  /* 0x0000000213027223 */ /* 0x000fe20000000013 */
[----:B---3--:R-:W-:-:S04]  /*2890*/  FADD R25, R16, R16 ;  /* 0x0000001010197221 */ /* 0x008fc80000000000 */
[----:B------:R-:W2:Y:S01]  /*28a0*/  FCHK P0, R25, R6 ;  /* 0x0000000619007302 */ /* 0x000ea20000000000 */
[----:B------:R-:W-:-:S04]  /*28b0*/  FFMA R19, R2, R25, RZ ;  /* 0x0000001902137223 */ /* 0x000fc800000000ff */
[----:B------:R-:W-:-:S04]  /*28c0*/  FFMA R4, R19, -R6, R25 ;  /* 0x8000000613047223 */ /* 0x000fc80000000019 */
[----:B------:R-:W-:Y:S01]  /*28d0*/  FFMA R2, R2, R4, R19 ;  /* 0x0000000402027223 */ /* 0x000fe20000000013 */
[----:B0-2---:R-:W-:Y:S06]  /*28e0*/  @!P0 BRA `(.L_x_95) ;  /* 0x0000000000088947 */ /* 0x005fec0003800000 */
[----:B------:R-:W-:-:S07]  /*28f0*/  MOV R4, 0x2910 ;  /* 0x0000291000047802 */ /* 0x000fce0000000f00 */
[----:B-1----:R-:W-:Y:S05]  /*2900*/  CALL.REL.NOINC `($__internal_0_$__cuda_sm3x_div_rn_noftz_f32_slowpath) ;  /* 0x0000001c00007944 */ /* 0x002fea0003c00000 */
.L_x_95:
[----:B------:R-:W-:Y:S05]  /*2910*/  BSYNC.RECONVERGENT B2 ;  /* 0x0000000000027941 */ /* 0x000fea0003800200 */
.L_x_94:
[----:B------:R0:W-:Y:S01]  /*2920*/  STG.E desc[UR12][R14.64+0xc], R2 ;  /* 0x00000c020e007986 */ /* 0x0001e2000c10190c */
[----:B------:R-:W-:-:S05]  /*2930*/  IADD3 R10, P0, PT, R10, 0x4, RZ ;  /* 0x000000040a0a7810 */ /* 0x000fca0007f1e0ff */
[----:B------:R-:W-:-:S08]  /*2940*/  IMAD.X R11, RZ, RZ, R11, P0 ;  /* 0x000000ffff0b7224 */ /* 0x000fd000000e060b */
.L_x_87:
[----:B------:R-:W-:-:S04]  /*2950*/  ISETP.NE.U32.AND P0, PT, R13, RZ, PT ;  /* 0x000000ff0d00720c */ /* 0x000fc80003f05070 */
[----:B------:R-:W-:-:S13]  /*2960*/  ISETP.NE.AND.EX P0, PT, RZ, RZ, PT, P0 ;  /* 0x000000ffff00720c */ /* 0x000fda0003f05300 */
[----:B------:R-:W-:Y:S05]  /*2970*/  @!P0 EXIT ;  /* 0x000000000000894d */ /* 0x000fea0003800000 */
[----:B------:R-:W-:-:S04]  /*2980*/  ISETP.NE.U32.AND P0, PT, R13, 0x1, PT ;  /* 0x000000010d00780c */ /* 0x000fc80003f05070 */
[----:B------:R-:W-:-:S13]  /*2990*/  ISETP.NE.AND.EX P0, PT, RZ, RZ, PT, P0 ;  /* 0x000000ffff00720c */ /* 0x000fda0003f05300 */
[----:B------:R-:W-:Y:S05]  /*29a0*/  @!P0 BRA `(.L_x_96) ;  /* 0x0000000000b88947 */ /* 0x000fea0003800000 */
[----:B------:R-:W2:Y:S01]  /*29b0*/  LDCU.64 UR4, c[0x0][0x3a0] ;  /* 0x00007400ff0477ac */ /* 0x000ea20008000a00 */
[----:B------:R-:W3:Y:S01]  /*29c0*/  LDC R6, c[0x0][0x3a8] ;  /* 0x0000ea00ff067b82 */ /* 0x000ee20000000800 */
[----:B------:R-:W4:Y:S01]  /*29d0*/  LDCU.64 UR6, c[0x0][0x390] ;  /* 0x00007200ff0677ac */ /* 0x000f220008000a00 */
[----:B--2---:R-:W-:-:S04]  /*29e0*/  IMAD.WIDE.U32 R4, R3, UR4, R10 ;  /* 0x0000000403047c25 */ /* 0x004fc8000f8e000a */
[----:B------:R-:W-:Y:S01]  /*29f0*/  IMAD R5, R3, UR5, R5 ;  /* 0x0000000503057c24 */ /* 0x000fe2000f8e0205 */
[----:B----4-:R-:W-:-:S04]  /*2a00*/  LEA R16, P0, R4, UR6, 0x2 ;  /* 0x0000000604107c11 */ /* 0x010fc8000f8010ff */
[----:B------:R-:W-:-:S05]  /*2a10*/  LEA.HI.X R17, R4, UR7, R5, 0x2, P0 ;  /* 0x0000000704117c11 */ /* 0x000fca00080f1405 */
[----:B0-----:R-:W2:Y:S01]  /*2a20*/  LDG.E R2, desc[UR12][R16.64] ;  /* 0x0000000c10027981 */ /* 0x001ea2000c1e1900 */
[----:B---3--:R-:W0:Y:S01]  /*2a30*/  MUFU.RCP R5, R6 ;  /* 0x0000000600057308 */ /* 0x008e220000001000 */
[----:B------:R-:W-:Y:S01]  /*2a40*/  BSSY.RECONVERGENT B2, `(.L_x_97) ;  /* 0x000000c000027945 */ /* 0x000fe20003800200 */
[----:B0-----:R-:W-:Y:S01]  /*2a50*/  FFMA R4, R5, -R6, 1 ;  /* 0x3f80000005047423 */ /* 0x001fe20000000806 */
[----:B--2---:R-:W-:-:S03]  /*2a60*/  FADD R25, R2, R2 ;  /* 0x0000000202197221 */ /* 0x004fc60000000000 */
        /* <DEDUP_REMOVED lines=9> */
.L_x_98:
[----:B------:R-:W-:Y:S05]  /*2b00*/  BSYNC.RECONVERGENT B2 ;  /* 0x0000000000027941 */ /* 0x000fea0003800200 */
.L_x_97:
        /* <DEDUP_REMOVED lines=20> */
.L_x_100:
[----:B------:R-:W-:Y:S05]  /*2c50*/  BSYNC.RECONVERGENT B2 ;  /* 0x0000000000027941 */ /* 0x000fea0003800200 */
.L_x_99:
[----:B------:R2:W-:Y:S01]  /*2c60*/  STG.E desc[UR12][R14.64+0x4], R2 ;  /* 0x000004020e007986 */ /* 0x0005e2000c10190c */
[----:B------:R-:W-:-:S04]  /*2c70*/  IADD3 R10, P0, PT, R10, 0x2, RZ ;  /* 0x000000020a0a7810 */ /* 0x000fc80007f1e0ff */
[----:B------:R-:W-:-:S09]  /*2c80*/  IADD3.X R11, PT, PT, RZ, R11, RZ, P0, !PT ;  /* 0x0000000bff0b7210 */ /* 0x000fd200007fe4ff */
.L_x_96:
[----:B------:R-:W-:-:S04]  /*2c90*/  LOP3.LUT R9, R9, 0x1, RZ, 0xc0, !PT ;  /* 0x0000000109097812 */ /* 0x000fc800078ec0ff */
[----:B------:R-:W-:-:S04]  /*2ca0*/  ISETP.NE.U32.AND P0, PT, R9, 0x1, PT ;  /* 0x000000010900780c */ /* 0x000fc80003f05070 */
[----:B------:R-:W-:-:S13]  /*2cb0*/  ISETP.NE.U32.AND.EX P0, PT, RZ, RZ, PT, P0 ;  /* 0x000000ffff00720c */ /* 0x000fda0003f05100 */
[----:B------:R-:W-:Y:S05]  /*2cc0*/  @P0 EXIT ;  /* 0x000000000000094d */ /* 0x000fea0003800000 */
[----:B------:R-:W3:Y:S01]  /*2cd0*/  LDCU.64 UR4, c[0x0][0x3a0] ;  /* 0x00007400ff0477ac */ /* 0x000ee20008000a00 */
[----:B------:R-:W4:Y:S01]  /*2ce0*/  LDC R6, c[0x0][0x3a8] ;  /* 0x0000ea00ff067b82 */ /* 0x000f220000000800 */
[----:B------:R-:W5:Y:S01]  /*2cf0*/  LDCU.64 UR6, c[0x0][0x390] ;  /* 0x00007200ff0677ac */ /* 0x000f620008000a00 */
[----:B---3--:R-:W-:-:S04]  /*2d00*/  IMAD.WIDE.U32 R4, R3, UR4, R10 ;  /* 0x0000000403047c25 */ /* 0x008fc8000f8e000a */
[----:B------:R-:W-:Y:S01]  /*2d10*/  IMAD R3, R3, UR5, R5 ;  /* 0x0000000503037c24 */ /* 0x000fe2000f8e0205 */
[----:B-----5:R-:W-:-:S04]  /*2d20*/  LEA R8, P0, R4, UR6, 0x2 ;  /* 0x0000000604087c11 */ /* 0x020fc8000f8010ff */
[----:B------:R-:W-:-:S05]  /*2d30*/  LEA.HI.X R9, R4, UR7, R3, 0x2, P0 ;  /* 0x0000000704097c11 */ /* 0x000fca00080f1403 */
[----:B------:R-:W3:Y:S01]  /*2d40*/  LDG.E R8, desc[UR12][R8.64] ;  /* 0x0000000c08087981 */ /* 0x000ee2000c1e1900 */
[----:B----4-:R-:W0:Y:S01]  /*2d50*/  MUFU.RCP R3, R6 ;  /* 0x0000000600037308 */ /* 0x010e220000001000 */
[----:B------:R-:W-:Y:S01]  /*2d60*/  BSSY.RECONVERGENT B2, `(.L_x_101) ;  /* 0x000000c000027945 */ /* 0x000fe20003800200 */
[----:B0-2---:R-:W-:-:S04]  /*2d70*/  FFMA R2, R3, -R6, 1 ;  /* 0x3f80000003027423 */ /* 0x005fc80000000806 */
[----:B------:R-:W-:Y:S01]  /*2d80*/  FFMA R2, R3, R2, R3 ;  /* 0x0000000203027223 */ /* 0x000fe20000000003 */
[----:B---3--:R-:W-:-:S04]  /*2d90*/  FADD R25, R8, R8 ;  /* 0x0000000808197221 */ /* 0x008fc80000000000 */
        /* <DEDUP_REMOVED lines=8> */
.L_x_102:
[----:B------:R-:W-:Y:S05]  /*2e20*/  BSYNC.RECONVERGENT B2 ;  /* 0x0000000000027941 */ /* 0x000fea0003800200 */
.L_x_101:
[----:B------:R-:W0:Y:S01]  /*2e30*/  LDCU.64 UR4, c[0x0][0x380] ;  /* 0x00007000ff0477ac */ /* 0x000e220008000a00 */
[----:B------:R-:W-:-:S05]  /*2e40*/  IADD3 R7, P0, PT, R10, R7, RZ ;  /* 0x000000070a077210 */ /* 0x000fca0007f1e0ff */
[----:B------:R-:W-:Y:S01]  /*2e50*/  IMAD.X R12, R11, 0x1, R12, P0 ;  /* 0x000000010b0c7824 */ /* 0x000fe200000e060c */
[----:B0-----:R-:W-:-:S04]  /*2e60*/  LEA R2, P0, R7, UR4, 0x2 ;  /* 0x0000000407027c11 */ /* 0x001fc8000f8010ff */
[----:B------:R-:W-:-:S05]  /*2e70*/  LEA.HI.X R3, R7, UR5, R12, 0x2, P0 ;  /* 0x0000000507037c11 */ /* 0x000fca00080f140c */
[----:B------:R-:W-:Y:S01]  /*2e80*/  STG.E desc[UR12][R2.64], R5 ;  /* 0x0000000502007986 */ /* 0x000fe2000c10190c */
[----:B------:R-:W-:Y:S05]  /*2e90*/  EXIT ;  /* 0x000000000000794d */ /* 0x000fea0003800000 */
.L_x_56:
[----:B------:R-:W0:Y:S02]  /*2ea0*/  LDC.64 R4, c[0x0][0x3a0] ;  /* 0x0000e800ff047b82 */ /* 0x000e240000000a00 */
[----:B0-----:R-:W-:-:S04]  /*2eb0*/  ISETP.GE.U32.AND P0, PT, R4, 0x1, PT ;  /* 0x000000010400780c */ /* 0x001fc80003f06070 */
[----:B------:R-:W-:-:S13]  /*2ec0*/  ISETP.GE.AND.EX P0, PT, R5, RZ, PT, P0 ;  /* 0x000000ff0500720c */ /* 0x000fda0003f06300 */
[----:B------:R-:W-:Y:S05]  /*2ed0*/  @!P0 EXIT ;  /* 0x000000000000894d */ /* 0x000fea0003800000 */
[----:B------:R-:W-:Y:S01]  /*2ee0*/  ISETP.GE.U32.AND P0, PT, R4, 0x8, PT ;  /* 0x000000080400780c */ /* 0x000fe20003f06070 */
[----:B------:R-:W-:-:S04]  /*2ef0*/  IMAD.WIDE.U32 R10, R3, R4, RZ ;  /* 0x00000004030a7225 */ /* 0x000fc800078e00ff */
[----:B------:R-:W-:Y:S01]  /*2f00*/  HFMA2 R7, -RZ, RZ, 0, 0 ;  /* 0x00000000ff077431 */ /* 0x000fe200000001ff */
[----:B------:R-:W-:Y:S02]  /*2f10*/  LOP3.LUT R12, R4, 0x7, RZ, 0xc0, !PT ;  /* 0x00000007040c7812 */ /* 0x000fe400078ec0ff */
[----:B------:R-:W-:Y:S01]  /*2f20*/  ISETP.GE.U32.AND.EX P0, PT, R5, RZ, PT, P0 ;  /* 0x000000ff0500720c */ /* 0x000fe20003f06100 */
[----:B------:R-:W-:Y:S02]  /*2f30*/  IMAD.MOV.U32 R9, RZ, RZ, RZ ;  /* 0x000000ffff097224 */ /* 0x000fe400078e00ff */
[----:B------:R-:W-:-:S10]  /*2f40*/  IMAD R14, R3, R5, R11 ;  /* 0x00000005030e7224 */ /* 0x000fd400078e020b */
[----:B------:R-:W-:Y:S05]  /*2f50*/  @!P0 BRA `(.L_x_103) ;  /* 0x00000008008c8947 */ /* 0x000fea0003800000 */
[----:B------:R-:W0:Y:S01]  /*2f60*/  LDCU.128 UR8, c[0x0][0x380] ;  /* 0x00007000ff0877ac */ /* 0x000e220008000c00 */
[----:B------:R-:W2:Y:S01]  /*2f70*/  LDC R3, c[0x0][0x3a8] ;  /* 0x0000ea00ff037b82 */ /* 0x000ea20000000800 */
[----:B------:R-:W-:Y:S01]  /*2f80*/  LEA R26, P0, R10, 0x10, 0x2 ;  /* 0x000000100a1a7811 */ /* 0x000fe200078010ff */
[----:B------:R-:W3:Y:S01]  /*2f90*/  LDCU.64 UR4, c[0x0][0x390] ;  /* 0x00007200ff0477ac */ /* 0x000ee20008000a00 */
[----:B------:R-:W-:Y:S02]  /*2fa0*/  LOP3.LUT R9, R4, 0xfffffff8, RZ, 0xc0, !PT ;  /* 0xfffffff804097812 */ /* 0x000fe400078ec0ff */
[----:B------:R-:W-:Y:S02]  /*2fb0*/  LEA.HI.X R27, R10, RZ, R14, 0x2, P0 ;  /* 0x000000ff0a1b7211 */ /* 0x000fe400000f140e */
[----:B------:R-:W-:Y:S01]  /*2fc0*/  LOP3.LUT R7, R5, 0x7fffffff, RZ, 0xc0, !PT ;  /* 0x7fffffff05077812 */ /* 0x000fe200078ec0ff */
[----:B------:R-:W-:-:S04]  /*2fd0*/  IMAD.MOV.U32 R15, RZ, RZ, R9 ;  /* 0x000000ffff0f7224 */ /* 0x000fc800078e0009 */
[----:B------:R-:W-:Y:S01]  /*2fe0*/  IMAD.MOV.U32 R13, RZ, RZ, R7 ;  /* 0x000000ffff0d7224 */ /* 0x000fe200078e0007 */
[C---:B0-----:R-:W-:Y:S02]  /*2ff0*/  IADD3 R4, P1, PT, R26.reuse, UR8, RZ ;  /* 0x000000081a047c10 */ /* 0x041fe4000ff3e0ff */
[C---:B------:R-:W-:Y:S02]  /*3000*/  IADD3 R16, P2, PT, R26.reuse, UR10, RZ ;  /* 0x0000000a1a107c10 */ /* 0x040fe4000ff5e0ff */
[----:B---3--:R-:W-:Y:S02]  /*3010*/  IADD3 R26, P0, PT, R26, UR4, RZ ;  /* 0x000000041a1a7c10 */ /* 0x008fe4000ff1e0ff */
[C---:B------:R-:W-:Y:S02]  /*3020*/  IADD3.X R21, PT, PT, R27.reuse, UR9, RZ, P1, !PT ;  /* 0x000000091b157c10 */ /* 0x040fe40008ffe4ff */
[C---:B------:R-:W-:Y:S02]  /*3030*/  IADD3.X R17, PT, PT, R27.reuse, UR11, RZ, P2, !PT ;  /* 0x0000000b1b117c10 */ /* 0x040fe400097fe4ff */
[----:B------:R-:W-:-:S07]  /*3040*/  IADD3.X R27, PT, PT, R27, UR5, RZ, P0, !PT ;  /* 0x000000051b1b7c10 */ /* 0x000fce00087fe4ff */
.L_x_120:
[----:B------:R-:W3:Y:S01]  /*3050*/  LDG.E R2, desc[UR12][R26.64+-0x10] ;  /* 0xfffff00c1a027981 */ /* 0x000ee2000c1e1900 */
[----:B--2---:R-:W0:Y:S01]  /*3060*/  MUFU.RCP R6, R3 ;  /* 0x0000000300067308 */ /* 0x004e220000001000 */
[----:B------:R-:W-:Y:S01]  /*3070*/  BSSY.RECONVERGENT B2, `(.L_x_104) ;  /* 0x000000e000027945 */ /* 0x000fe20003800200 */
[----:B------:R-:W-:Y:S01]  /*3080*/  IMAD.MOV.U32 R18, RZ, RZ, R4 ;  /* 0x000000ffff127224 */ /* 0x000fe200078e0004 */
[----:B------:R-:W-:Y:S01]  /*3090*/  MOV R19, R21 ;  /* 0x0000001500137202 */ /* 0x000fe20000000f00 */
[----:B0-----:R-:W-:Y:S01]  /*30a0*/  FFMA R5, R6, -R3, 1 ;  /* 0x3f80000006057423 */ /* 0x001fe20000000803 */
[----:B---3--:R-:W-:-:S03]  /*30b0*/  FADD R25, R2, R2 ;  /* 0x0000000202197221 */ /* 0x008fc60000000000 */
[----:B------:R-:W-:Y:S01]  /*30c0*/  FFMA R2, R6, R5, R6 ;  /* 0x0000000506027223 */ /* 0x000fe20000000006 */
[----:B------:R-:W0:Y:S03]  /*30d0*/  FCHK P0, R25, R3 ;  /* 0x0000000319007302 */ /* 0x000e260000000000 */
[----:B------:R-:W-:-:S04]  /*30e0*/  FFMA R5, R2, R25, RZ ;  /* 0x0000001902057223 */ /* 0x000fc800000000ff */
[----:B------:R-:W-:-:S04]  /*30f0*/  FFMA R6, R5, -R3, R25 ;  /* 0x8000000305067223 */ /* 0x000fc80000000019 */
[----:B------:R-:W-:Y:S01]  /*3100*/  FFMA R5, R2, R6, R5 ;  /* 0x0000000602057223 */ /* 0x000fe20000000005 */
[----:B0-----:R-:W-:Y:S06]  /*3110*/  @!P0 BRA `(.L_x_105) ;  /* 0x00000000000c8947 */ /* 0x001fec0003800000 */
[----:B------:R-:W-:-:S07]  /*3120*/  MOV R4, 0x3140 ;  /* 0x0000314000047802 */ /* 0x000fce0000000f00 */
[----:B-1----:R-:W-:Y:S05]  /*3130*/  CALL.REL.NOINC `($__internal_0_$__cuda_sm3x_div_rn_noftz_f32_slowpath) ;  /* 0x0000001000f47944 */ /* 0x002fea0003c00000 */
[----:B------:R-:W-:-:S07]  /*3140*/  IMAD.MOV.U32 R5, RZ, RZ, R2 ;  /* 0x000000ffff057224 */ /* 0x000fce00078e0002 */
.L_x_105:
[----:B------:R-:W-:Y:S05]  /*3150*/  BSYNC.RECONVERGENT B2 ;  /* 0x0000000000027941 */ /* 0x000fea0003800200 */
.L_x_104:
[----:B------:R0:W-:Y:S04]  /*3160*/  STG.E desc[UR12][R18.64+-0x10], R5 ;  /* 0xfffff00512007986 */ /* 0x0001e8000c10190c */
[----:B------:R0:W-:Y:S04]  /*3170*/  STG.E desc[UR12][R16.64+-0x10], RZ ;  /* 0xfffff0ff10007986 */ /* 0x0001e8000c10190c */
        /* <DEDUP_REMOVED lines=14> */
.L_x_107:
[----:B------:R-:W-:Y:S05]  /*3260*/  BSYNC.RECONVERGENT B2 ;  /* 0x0000000000027941 */ /* 0x000fea0003800200 */
.L_x_106:
        /* <DEDUP_REMOVED lines=16> */
.L_x_109:
[----:B------:R-:W-:Y:S05]  /*3370*/  BSYNC.RECONVERGENT B2 ;  /* 0x0000000000027941 */ /* 0x000fea0003800200 */
.L_x_108:
        /* <DEDUP_REMOVED lines=16> */
.L_x_111:
[----:B------:R-:W-:Y:S05]  /*3480*/  BSYNC.RECONVERGENT B2 ;  /* 0x0000000000027941 */ /* 0x000fea0003800200 */
.L_x_110:
        /* <DEDUP_REMOVED lines=16> */
.L_x_113:
[----:B------:R-:W-:Y:S05]  /*3590*/  BSYNC.RECONVERGENT B2 ;  /* 0x0000000000027941 */ /* 0x000fea0003800200 */
.L_x_112:
        /* <DEDUP_REMOVED lines=16> */
.L_x_115:
[----:B------:R-:W-:Y:S05]  /*36a0*/  BSYNC.RECONVERGENT B2 ;  /* 0x0000000000027941 */ /* 0x000fea0003800200 */
.L_x_114:
        /* <DEDUP_REMOVED lines=16> */
.L_x_117:
[----:B------:R-:W-:Y:S05]  /*37b0*/  BSYNC.RECONVERGENT B2 ;  /* 0x0000000000027941 */ /* 0x000fea0003800200 */
.L_x_116:
        /* <DEDUP_REMOVED lines=15> */
.L_x_119:
[----:B------:R-:W-:Y:S05]  /*38b0*/  BSYNC.RECONVERGENT B2 ;  /* 0x0000000000027941 */ /* 0x000fea0003800200 */
.L_x_118:
[----:B------:R-:W-:Y:S01]  /*38c0*/  IADD3 R15, P0, PT, R15, -0x8, RZ ;  /* 0xfffffff80f0f7810 */ /* 0x000fe20007f1e0ff */
[----:B------:R-:W-:Y:S01]  /*38d0*/  STG.E desc[UR12][R18.64+0xc], R2 ;  /* 0x00000c0212007986 */ /* 0x000fe2000c10190c */
[----:B------:R-:W-:Y:S02]  /*38e0*/  IADD3 R4, P2, PT, R18, 0x20, RZ ;  /* 0x0000002012047810 */ /* 0x000fe40007f5e0ff */
[----:B------:R-:W-:Y:S01]  /*38f0*/  IADD3.X R13, PT, PT, R13, -0x1, RZ, P0, !PT ;  /* 0xffffffff0d0d7810 */ /* 0x000fe200007fe4ff */
[----:B------:R0:W-:Y:S01]  /*3900*/  STG.E desc[UR12][R16.64+0xc], RZ ;  /* 0x00000cff10007986 */ /* 0x0001e2000c10190c */
[----:B------:R-:W-:Y:S01]  /*3910*/  ISETP.NE.U32.AND P0, PT, R15, RZ, PT ;  /* 0x000000ff0f00720c */ /* 0x000fe20003f05070 */
[----:B------:R-:W-:Y:S01]  /*3920*/  IMAD.X R21, RZ, RZ, R19, P2 ;  /* 0x000000ffff157224 */ /* 0x000fe200010e0613 */
[----:B------:R-:W-:Y:S02]  /*3930*/  IADD3 R26, P1, PT, R26, 0x20, RZ ;  /* 0x000000201a1a7810 */ /* 0x000fe40007f3e0ff */
[----:B------:R-:W-:-:S02]  /*3940*/  ISETP.NE.AND.EX P0, PT, R13, RZ, PT, P0 ;  /* 0x000000ff0d00720c */ /* 0x000fc40003f05300 */
[----:B------:R-:W-:Y:S02]  /*3950*/  IADD3.X R27, PT, PT, RZ, R27, RZ, P1, !PT ;  /* 0x0000001bff1b7210 */ /* 0x000fe40000ffe4ff */
[----:B0-----:R-:W-:-:S05]  /*3960*/  IADD3 R16, P3, PT, R16, 0x20, RZ ;  /* 0x0000002010107810 */ /* 0x001fca0007f7e0ff */
[----:B------:R-:W-:-:S04]  /*3970*/  IMAD.X R17, RZ, RZ, R17, P3 ;  /* 0x000000ffff117224 */ /* 0x000fc800018e0611 */
[----:B------:R-:W-:Y:S05]  /*3980*/  @P0 BRA `(.L_x_120) ;  /* 0xfffffff400b00947 */ /* 0x000fea000383ffff */
.L_x_103:
[----:B------:R-:W-:-:S04]  /*3990*/  ISETP.NE.U32.AND P0, PT, R12, RZ, PT ;  /* 0x000000ff0c00720c */ /* 0x000fc80003f05070 */
[----:B------:R-:W-:-:S13]  /*39a0*/  ISETP.NE.AND.EX P0, PT, RZ, RZ, PT, P0 ;  /* 0x000000ffff00720c */ /* 0x000fda0003f05300 */
[----:B------:R-:W-:Y:S05]  /*39b0*/  @!P0 EXIT ;  /* 0x000000000000894d */ /* 0x000fea0003800000 */
[----:B------:R-:W0:Y:S01]  /*39c0*/  LDCU UR4, c[0x0][0x3a0] ;  /* 0x00007400ff0477ac */ /* 0x000e220008000800 */
[----:B------:R-:W-:-:S04]  /*39d0*/  ISETP.GE.U32.AND P0, PT, R12, 0x4, PT ;  /* 0x000000040c00780c */ /* 0x000fc80003f06070 */
[----:B------:R-:W-:Y:S01]  /*39e0*/  ISETP.GE.U32.AND.EX P0, PT, RZ, RZ, PT, P0 ;  /* 0x000000ffff00720c */ /* 0x000fe20003f06100 */
[----:B0-----:R-:W-:-:S12]  /*39f0*/  ULOP3.LUT UR4, UR4, 0x3, URZ, 0xc0, !UPT ;  /* 0x0000000304047892 */ /* 0x001fd8000f8ec0ff */
[----:B------:R-:W-:Y:S05]  /*3a00*/  @!P0 BRA `(.L_x_121) ;  /* 0x0000000400548947 */ /* 0x000fea0003800000 */
[----:B------:R-:W0:Y:S01]  /*3a10*/  LDCU.64 UR6, c[0x0][0x390] ;  /* 0x00007200ff0677ac */ /* 0x000e220008000a00 */
[----:B------:R-:W-:Y:S01]  /*3a20*/  IADD3 R12, P0, PT, R9, R10, RZ ;  /* 0x0000000a090c7210 */ /* 0x000fe20007f1e0ff */
[----:B------:R-:W2:Y:S03]  /*3a30*/  LDC R6, c[0x0][0x3a8] ;  /* 0x0000ea00ff067b82 */ /* 0x000ea60000000800 */
[----:B------:R-:W-:Y:S01]  /*3a40*/  SHF.L.U32 R3, R12, 0x2, RZ ;  /* 0x000000020c037819 */ /* 0x000fe200000006ff */
[----:B------:R-:W-:-:S05]  /*3a50*/  IMAD.X R5, R7, 0x1, R14, P0 ;  /* 0x0000000107057824 */ /* 0x000fca00000e060e */
[----:B------:R-:W-:Y:S02]  /*3a60*/  SHF.L.U64.HI R12, R12, 0x2, R5 ;  /* 0x000000020c0c7819 */ /* 0x000fe40000010205 */
[----:B0-----:R-:W-:-:S04]  /*3a70*/  IADD3 R18, P0, PT, R3, UR6, RZ ;  /* 0x0000000603127c10 */ /* 0x001fc8000ff1e0ff */
[----:B------:R-:W-:-:S05]  /*3a80*/  IADD3.X R19, PT, PT, R12, UR7, RZ, P0, !PT ;  /* 0x000000070c137c10 */ /* 0x000fca00087fe4ff */
        /* <DEDUP_REMOVED lines=14> */
.L_x_123:
[----:B------:R-:W-:Y:S05]  /*3b70*/  BSYNC.RECONVERGENT B2 ;  /* 0x0000000000027941 */ /* 0x000fea0003800200 */
.L_x_122:
[----:B------:R-:W0:Y:S01]  /*3b80*/  LDCU.128 UR8, c[0x0][0x380] ;  /* 0x00007000ff0877ac */ /* 0x000e220008000c00 */
[----:B------:R-:W2:Y:S01]  /*3b90*/  LDC R6, c[0x0][0x3a8] ;  /* 0x0000ea00ff067b82 */ /* 0x000ea20000000800 */
[C---:B0-----:R-:W-:Y:S02]  /*3ba0*/  IADD3 R16, P0, PT, R3.reuse, UR8, RZ ;  /* 0x0000000803107c10 */ /* 0x041fe4000ff1e0ff */
[----:B------:R-:W-:Y:S02]  /*3bb0*/  IADD3 R26, P1, PT, R3, UR10, RZ ;  /* 0x0000000a031a7c10 */ /* 0x000fe4000ff3e0ff */
[C---:B------:R-:W-:Y:S02]  /*3bc0*/  IADD3.X R17, PT, PT, R12.reuse, UR9, RZ, P0, !PT ;  /* 0x000000090c117c10 */ /* 0x040fe400087fe4ff */
[----:B------:R-:W-:-:S03]  /*3bd0*/  IADD3.X R27, PT, PT, R12, UR11, RZ, P1, !PT ;  /* 0x0000000b0c1b7c10 */ /* 0x000fc60008ffe4ff */
[----:B------:R0:W-:Y:S04]  /*3be0*/  STG.E desc[UR12][R16.64], R5 ;  /* 0x0000000510007986 */ /* 0x0001e8000c10190c */
[----:B------:R0:W-:Y:S04]  /*3bf0*/  STG.E desc[UR12][R26.64], RZ ;  /* 0x000000ff1a007986 */ /* 0x0001e8000c10190c */
        /* <DEDUP_REMOVED lines=14> */
.L_x_125:
[----:B------:R-:W-:Y:S05]  /*3ce0*/  BSYNC.RECONVERGENT B2 ;  /* 0x0000000000027941 */ /* 0x000fea0003800200 */
.L_x_124:
[----:B------:R0:W-:Y:S01]  /*3cf0*/  STG.E desc[UR12][R16.64+0x4], R3 ;  /* 0x0000040310007986 */ /* 0x0001e2000c10190c */
[----:B------:R-:W2:Y:S03]  /*3d00*/  LDC R6, c[0x0][0x3a8] ;  /* 0x0000ea00ff067b82 */ /* 0x000ea60000000800 */
[----:B------:R0:W-:Y:S04]  /*3d10*/  STG.E desc[UR12][R26.64+0x4], RZ ;  /* 0x000004ff1a007986 */ /* 0x0001e8000c10190c */
        /* <DEDUP_REMOVED lines=14> */
.L_x_127:
[----:B------:R-:W-:Y:S05]  /*3e00*/  BSYNC.RECONVERGENT B2 ;  /* 0x0000000000027941 */ /* 0x000fea0003800200 */
.L_x_126:
[----:B------:R0:W-:Y:S01]  /*3e10*/  STG.E desc[UR12][R16.64+0x8], R5 ;  /* 0x0000080510007986 */ /* 0x0001e2000c10190c */
[----:B------:R-:W2:Y:S03]  /*3e20*/  LDC R6, c[0x0][0x3a8] ;  /* 0x0000ea00ff067b82 */ /* 0x000ea60000000800 */
[----:B------:R0:W-:Y:S04]  /*3e30*/  STG.E desc[UR12][R26.64+0x8], RZ ;  /* 0x000008ff1a007986 */ /* 0x0001e8000c10190c */
        /* <DEDUP_REMOVED lines=13> */
.L_x_129:
[----:B------:R-:W-:Y:S05]  /*3f10*/  BSYNC.RECONVERGENT B2 ;  /* 0x0000000000027941 */ /* 0x000fea0003800200 */
.L_x_128:
[----:B------:R0:W-:Y:S01]  /*3f20*/  STG.E desc[UR12][R16.64+0xc], R2 ;  /* 0x00000c0210007986 */ /* 0x0001e2000c10190c */
[----:B------:R-:W-:-:S03]  /*3f30*/  IADD3 R9, P0, PT, R9, 0x4, RZ ;  /* 0x0000000409097810 */ /* 0x000fc60007f1e0ff */
[----:B------:R0:W-:Y:S01]  /*3f40*/  STG.E desc[UR12][R26.64+0xc], RZ ;  /* 0x00000cff1a007986 */ /* 0x0001e2000c10190c */
[----:B------:R-:W-:-:S09]  /*3f50*/  IADD3.X R7, PT, PT, RZ, R7, RZ, P0, !PT ;  /* 0x00000007ff077210 */ /* 0x000fd200007fe4ff */
.L_x_121:
[----:B------:R-:W-:-:S04]  /*3f60*/  ISETP.NE.U32.AND P0, PT, RZ, UR4, PT ;  /* 0x00000004ff007c0c */ /* 0x000fc8000bf05070 */
[----:B------:R-:W-:-:S13]  /*3f70*/  ISETP.NE.AND.EX P0, PT, RZ, RZ, PT, P0 ;  /* 0x000000ffff00720c */ /* 0x000fda0003f05300 */
[----:B------:R-:W-:Y:S05]  /*3f80*/  @!P0 EXIT ;  /* 0x000000000000894d */ /* 0x000fea0003800000 */
[----:B------:R-:W-:-:S04]  /*3f90*/  UISETP.NE.U32.AND UP0, UPT, UR4, 0x1, UPT ;  /* 0x000000010400788c */ /* 0x000fc8000bf05070 */
[----:B------:R-:W-:-:S09]  /*3fa0*/  UISETP.NE.AND.EX UP0, UPT, URZ, URZ, UPT, UP0 ;  /* 0x000000ffff00728c */ /* 0x000fd2000bf05300 */
[----:B------:R-:W-:Y:S05]  /*3fb0*/  BRA.U !UP0, `(.L_x_130) ;  /* 0x0000000108c47547 */ /* 0x000fea000b800000 */
[----:B------:R-:W2:Y:S01]  /*3fc0*/  LDCU.64 UR4, c[0x0][0x390] ;  /* 0x00007200ff0477ac */ /* 0x000ea20008000a00 */
[----:B------:R-:W-:Y:S01]  /*3fd0*/  IADD3 R12, P0, PT, R9, R10, RZ ;  /* 0x0000000a090c7210 */ /* 0x000fe20007f1e0ff */
[----:B------:R-:W3:Y:S04]  /*3fe0*/  LDC R6, c[0x0][0x3a8] ;  /* 0x0000ea00ff067b82 */ /* 0x000ee80000000800 */
[----:B------:R-:W-:Y:S02]  /*3ff0*/  IMAD.X R5, R7, 0x1, R14, P0 ;  /* 0x0000000107057824 */ /* 0x000fe400000e060e */
[----:B------:R-:W-:-:S03]  /*4000*/  IMAD.SHL.U32 R3, R12, 0x4, RZ ;  /* 0x000000040c037824 */ /* 0x000fc600078e00ff */
[----:B------:R-:W-:Y:S02]  /*4010*/  SHF.L.U64.HI R12, R12, 0x2, R5 ;  /* 0x000000020c0c7819 */ /* 0x000fe40000010205 */
[----:B--2---:R-:W-:-:S04]  /*4020*/  IADD3 R18, P0, PT, R3, UR4, RZ ;  /* 0x0000000403127c10 */ /* 0x004fc8000ff1e0ff */
[----:B------:R-:W-:-:S05]  /*4030*/  IADD3.X R19, PT, PT, R12, UR5, RZ, P0, !PT ;  /* 0x000000050c137c10 */ /* 0x000fca00087fe4ff */
        /* <DEDUP_REMOVED lines=14> */
.L_x_132:
[----:B------:R-:W-:Y:S05]  /*4120*/  BSYNC.RECONVERGENT B2 ;  /* 0x0000000000027941 */ /* 0x000fea0003800200 */
.L_x_131:
        /* <DEDUP_REMOVED lines=21> */
.L_x_134:
[----:B------:R-:W-:Y:S05]  /*4280*/  BSYNC.RECONVERGENT B2 ;  /* 0x0000000000027941 */ /* 0x000fea0003800200 */
.L_x_133:
[----:B------:R2:W-:Y:S01]  /*4290*/  STG.E desc[UR12][R16.64+0x4], R2 ;  /* 0x0000040210007986 */ /* 0x0005e2000c10190c */
[----:B------:R-:W-:-:S03]  /*42a0*/  IADD3 R9, P0, PT, R9, 0x2, RZ ;  /* 0x0000000209097810 */ /* 0x000fc60007f1e0ff */
[----:B------:R2:W-:Y:S01]  /*42b0*/  STG.E desc[UR12][R26.64+0x4], RZ ;  /* 0x000004ff1a007986 */ /* 0x0005e2000c10190c */
[----:B------:R-:W-:-:S09]  /*42c0*/  IADD3.X R7, PT, PT, RZ, R7, RZ, P0, !PT ;  /* 0x00000007ff077210 */ /* 0x000fd200007fe4ff */
.L_x_130:
[----:B0-2---:R-:W0:Y:S02]  /*42d0*/  LDC R2, c[0x0][0x3a0] ;  /* 0x0000e800ff027b82 */ /* 0x005e240000000800 */
[----:B0-----:R-:W-:-:S04]  /*42e0*/  LOP3.LUT R2, R2, 0x1, RZ, 0xc0, !PT ;  /* 0x0000000102027812 */ /* 0x001fc800078ec0ff */
[----:B------:R-:W-:-:S04]  /*42f0*/  ISETP.NE.U32.AND P0, PT, R2, 0x1, PT ;  /* 0x000000010200780c */ /* 0x000fc80003f05070 */
[----:B------:R-:W-:-:S13]  /*4300*/  ISETP.NE.U32.AND.EX P0, PT, RZ, RZ, PT, P0 ;  /* 0x000000ffff00720c */ /* 0x000fda0003f05100 */
[----:B------:R-:W-:Y:S05]  /*4310*/  @P0 EXIT ;  /* 0x000000000000094d */ /* 0x000fea0003800000 */
[----:B------:R-:W0:Y:S01]  /*4320*/  LDCU.64 UR4, c[0x0][0x390] ;  /* 0x00007200ff0477ac */ /* 0x000e220008000a00 */
[----:B------:R-:W-:Y:S01]  /*4330*/  IADD3 R9, P0, PT, R9, R10, RZ ;  /* 0x0000000a09097210 */ /* 0x000fe20007f1e0ff */
[----:B------:R-:W2:Y:S04]  /*4340*/  LDC R8, c[0x0][0x3a8] ;  /* 0x0000ea00ff087b82 */ /* 0x000ea80000000800 */
[----:B------:R-:W-:Y:S02]  /*4350*/  IMAD.X R14, R7, 0x1, R14, P0 ;  /* 0x00000001070e7824 */ /* 0x000fe400000e060e */
[----:B------:R-:W-:-:S03]  /*4360*/  IMAD.SHL.U32 R3, R9, 0x4, RZ ;  /* 0x0000000409037824 */ /* 0x000fc600078e00ff */
[----:B------:R-:W-:Y:S02]  /*4370*/  SHF.L.U64.HI R7, R9, 0x2, R14 ;  /* 0x0000000209077819 */ /* 0x000fe4000001020e */
[----:B0-----:R-:W-:-:S04]  /*4380*/  IADD3 R4, P0, PT, R3, UR4, RZ ;  /* 0x0000000403047c10 */ /* 0x001fc8000ff1e0ff */
[----:B------:R-:W-:-:S05]  /*4390*/  IADD3.X R5, PT, PT, R7, UR5, RZ, P0, !PT ;  /* 0x0000000507057c10 */ /* 0x000fca00087fe4ff */
[----:B------:R-:W3:Y:S01]  /*43a0*/  LDG.E R4, desc[UR12][R4.64] ;  /* 0x0000000c04047981 */ /* 0x000ee2000c1e1900 */
[----:B--2---:R-:W0:Y:S01]  /*43b0*/  MUFU.RCP R9, R8 ;  /* 0x0000000800097308 */ /* 0x004e220000001000 */
[----:B------:R-:W-:Y:S01]  /*43c0*/  BSSY.RECONVERGENT B2, `(.L_x_135) ;  /* 0x000000c000027945 */ /* 0x000fe20003800200 */
[----:B0-----:R-:W-:-:S04]  /*43d0*/  FFMA R2, R9, -R8, 1 ;  /* 0x3f80000009027423 */ /* 0x001fc80000000808 */
        /* <DEDUP_REMOVED lines=10> */
.L_x_136:
[----:B------:R-:W-:Y:S05]  /*4480*/  BSYNC.RECONVERGENT B2 ;  /* 0x0000000000027941 */ /* 0x000fea0003800200 */
.L_x_135:
[----:B------:R-:W0:Y:S02]  /*4490*/  LDCU.128 UR4, c[0x0][0x380] ;  /* 0x00007000ff0477ac */ /* 0x000e240008000c00 */
[C---:B0-----:R-:W-:Y:S02]  /*44a0*/  IADD3 R2, P0, PT, R3.reuse, UR4, RZ ;  /* 0x0000000403027c10 */ /* 0x041fe4000ff1e0ff */
[----:B------:R-:W-:Y:S02]  /*44b0*/  IADD3 R4, P1, PT, R3, UR6, RZ ;  /* 0x0000000603047c10 */ /* 0x000fe4000ff3e0ff */
[C---:B------:R-:W-:Y:S02]  /*44c0*/  IADD3.X R3, PT, PT, R7.reuse, UR5, RZ, P0, !PT ;  /* 0x0000000507037c10 */ /* 0x040fe400087fe4ff */
[----:B------:R-:W-:-:S03]  /*44d0*/  IADD3.X R5, PT, PT, R7, UR7, RZ, P1, !PT ;  /* 0x0000000707057c10 */ /* 0x000fc60008ffe4ff */
[----:B------:R-:W-:Y:S04]  /*44e0*/  STG.E desc[UR12][R2.64], R9 ;  /* 0x0000000902007986 */ /* 0x000fe8000c10190c */
[----:B------:R-:W-:Y:S01]  /*44f0*/  STG.E desc[UR12][R4.64], RZ ;  /* 0x000000ff04007986 */ /* 0x000fe2000c10190c */
[----:B------:R-:W-:Y:S05]  /*4500*/  EXIT ;  /* 0x000000000000794d */ /* 0x000fea0003800000 */
        .weak           $__internal_0_$__cuda_sm3x_div_rn_noftz_f32_slowpath
        .type           $__internal_0_$__cuda_sm3x_div_rn_noftz_f32_slowpath,@function
        .size           $__internal_0_$__cuda_sm3x_div_rn_noftz_f32_slowpath,(.L_x_149 - $__internal_0_$__cuda_sm3x_div_rn_noftz_f32_slowpath)
$__internal_0_$__cuda_sm3x_div_rn_noftz_f32_slowpath:
[----:B------:R-:W-:Y:S01]  /*4510*/  SHF.R.U32.HI R5, RZ, 0x17, R0 ;  /* 0x00000017ff057819 */ /* 0x000fe20000011600 */
[----:B------:R-:W-:Y:S01]  /*4520*/  BSSY.RECONVERGENT B0, `(.L_x_137) ;  /* 0x0000065000007945 */ /* 0x000fe20003800200 */
[----:B------:R-:W-:Y:S02]  /*4530*/  SHF.R.U32.HI R8, RZ, 0x17, R25 ;  /* 0x00000017ff087819 */ /* 0x000fe40000011619 */
[----:B------:R-:W-:Y:S02]  /*4540*/  LOP3.LUT R5, R5, 0xff, RZ, 0xc0, !PT ;  /* 0x000000ff05057812 */ /* 0x000fe400078ec0ff */
[----:B------:R-:W-:Y:S02]  /*4550*/  LOP3.LUT R8, R8, 0xff, RZ, 0xc0, !PT ;  /* 0x000000ff08087812 */ /* 0x000fe400078ec0ff */
[----:B------:R-:W-:-:S03]  /*4560*/  IADD3 R6, PT, PT, R5, -0x1, RZ ;  /* 0xffffffff05067810 */ /* 0x000fc60007ffe0ff */
[----:B------:R-:W-:Y:S01]  /*4570*/  VIADD R2, R8, 0xffffffff ;  /* 0xffffffff08027836 */ /* 0x000fe20000000000 */
[----:B------:R-:W-:-:S04]  /*4580*/  ISETP.GT.U32.AND P0, PT, R6, 0xfd, PT ;  /* 0x000000fd0600780c */ /* 0x000fc80003f04070 */
[----:B------:R-:W-:Y:S01]  /*4590*/  ISETP.GT.U32.OR P0, PT, R2, 0xfd, P0 ;  /* 0x000000fd0200780c */ /* 0x000fe20000704470 */
[----:B------:R-:W-:-:S12]  /*45a0*/  IMAD.MOV.U32 R2, RZ, RZ, R0 ;  /* 0x000000ffff027224 */ /* 0x000fd800078e0000 */
[----:B------:R-:W-:Y:S01]  /*45b0*/  @!P0 IMAD.MOV.U32 R6, RZ, RZ, RZ ;  /* 0x000000ffff068224 */ /* 0x000fe200078e00ff */
[----:B------:R-:W-:Y:S06]  /*45c0*/  @!P0 BRA `(.L_x_138) ;  /* 0x0000000000648947 */ /* 0x000fec0003800000 */
[----:B------:R-:W-:Y:S02]  /*45d0*/  FSETP.GTU.FTZ.AND P0, PT, |R25|, +INF , PT ;  /* 0x7f8000001900780b */ /* 0x000fe40003f1c200 */
[----:B------:R-:W-:-:S04]  /*45e0*/  FSETP.GTU.FTZ.AND P1, PT, |R0|, +INF , PT ;  /* 0x7f8000000000780b */ /* 0x000fc80003f3c200 */
[----:B------:R-:W-:-:S13]  /*45f0*/  PLOP3.LUT P0, PT, P0, P1, PT, 0xf8, 0x8f ;  /* 0x00000000008f781c */ /* 0x000fda0000703f70 */
[----:B------:R-:W-:Y:S05]  /*4600*/  @P0 BRA `(.L_x_139) ;  /* 0x0000000400540947 */ /* 0x000fea0003800000 */
[----:B------:R-:W-:-:S13]  /*4610*/  LOP3.LUT P0, RZ, R2, 0x7fffffff, R25, 0xc8, !PT ;  /* 0x7fffffff02ff7812 */ /* 0x000fda000780c819 */
[----:B------:R-:W-:Y:S05]  /*4620*/  @!P0 BRA `(.L_x_140) ;  /* 0x0000000400448947 */ /* 0x000fea0003800000 */
[C---:B------:R-:W-:Y:S02]  /*4630*/  FSETP.NEU.FTZ.AND P2, PT, |R25|.reuse, +INF , PT ;  /* 0x7f8000001900780b */ /* 0x040fe40003f5d200 */
[----:B------:R-:W-:Y:S02]  /*4640*/  FSETP.NEU.FTZ.AND P1, PT, |R0|, +INF , PT ;  /* 0x7f8000000000780b */ /* 0x000fe40003f3d200 */
[----:B------:R-:W-:-:S11]  /*4650*/  FSETP.NEU.FTZ.AND P0, PT, |R25|, +INF , PT ;  /* 0x7f8000001900780b */ /* 0x000fd60003f1d200 */
[----:B------:R-:W-:Y:S05]  /*4660*/  @!P1 BRA !P2, `(.L_x_140) ;  /* 0x0000000400349947 */ /* 0x000fea0005000000 */
[----:B------:R-:W-:-:S04]  /*4670*/  LOP3.LUT P2, RZ, R25, 0x7fffffff, RZ, 0xc0, !PT ;  /* 0x7fffffff19ff7812 */ /* 0x000fc8000784c0ff */
[----:B------:R-:W-:-:S13]  /*4680*/  PLOP3.LUT P1, PT, P1, P2, PT, 0x2f, 0xf2 ;  /* 0x0000000000f2781c */ /* 0x000fda0000f24577 */
[----:B------:R-:W-:Y:S05]  /*4690*/  @P1 BRA `(.L_x_141) ;  /* 0x0000000400201947 */ /* 0x000fea0003800000 */
[----:B------:R-:W-:-:S04]  /*46a0*/  LOP3.LUT P1, RZ, R2, 0x7fffffff, RZ, 0xc0, !PT ;  /* 0x7fffffff02ff7812 */ /* 0x000fc8000782c0ff */
[----:B------:R-:W-:-:S13]  /*46b0*/  PLOP3.LUT P0, PT, P0, P1, PT, 0x2f, 0xf2 ;  /* 0x0000000000f2781c */ /* 0x000fda0000702577 */
[----:B------:R-:W-:Y:S05]  /*46c0*/  @P0 BRA `(.L_x_142) ;  /* 0x0000000400080947 */ /* 0x000fea0003800000 */
[----:B------:R-:W-:-:S04]  /*46d0*/  IADD3 R6, PT, PT, R8, -0x1, RZ ;  /* 0xffffffff08067810 */ /* 0x000fc80007ffe0ff */
[----:B------:R-:W-:Y:S01]  /*46e0*/  ISETP.GE.AND P0, PT, R6, RZ, PT ;  /* 0x000000ff0600720c */ /* 0x000fe20003f06270 */
[----:B------:R-:W-:-:S05]  /*46f0*/  VIADD R6, R5, 0xffffffff ;  /* 0xffffffff05067836 */ /* 0x000fca0000000000 */
[----:B------:R-:W-:-:S07]  /*4700*/  ISETP.GE.AND P1, PT, R6, RZ, PT ;  /* 0x000000ff0600720c */ /* 0x000fce0003f26270 */
[----:B------:R-:W-:Y:S02]  /*4710*/  @P0 IMAD.MOV.U32 R6, RZ, RZ, RZ ;  /* 0x000000ffff060224 */ /* 0x000fe400078e00ff */
[----:B------:R-:W-:Y:S01]  /*4720*/  @!P0 FFMA R25, R25, 1.84467440737095516160e+19, RZ ;  /* 0x5f80000019198823 */ /* 0x000fe200000000ff */
[----:B------:R-:W-:-:S03]  /*4730*/  @!P0 IMAD.MOV.U32 R6, RZ, RZ, -0x40 ;  /* 0xffffffc0ff068424 */ /* 0x000fc600078e00ff */
[----:B------:R-:W-:Y:S02]  /*4740*/  @!P1 FFMA R2, R0, 1.84467440737095516160e+19, RZ ;  /* 0x5f80000000029823 */ /* 0x000fe400000000ff */
[----:B------:R-:W-:-:S07]  /*4750*/  @!P1 IADD3 R6, PT, PT, R6, 0x40, RZ ;  /* 0x0000004006069810 */ /* 0x000fce0007ffe0ff */
.L_x_138:
[----:B------:R-:W-:Y:S01]  /*4760*/  LEA R21, R5, 0xc0800000, 0x17 ;  /* 0xc080000005157811 */ /* 0x000fe200078eb8ff */
[----:B------:R-:W-:Y:S01]  /*4770*/  VIADD R8, R8, 0xffffff81 ;  /* 0xffffff8108087836 */ /* 0x000fe20000000000 */
[----:B------:R-:W-:Y:S03]  /*4780*/  BSSY.RECONVERGENT B1, `(.L_x_143) ;  /* 0x0000035000017945 */ /* 0x000fe60003800200 */
[----:B------:R-:W-:Y:S02]  /*4790*/  IMAD.IADD R28, R2, 0x1, -R21 ;  /* 0x00000001021c7824 */ /* 0x000fe400078e0a15 */
[C---:B------:R-:W-:Y:S01]  /*47a0*/  IMAD R2, R8.reuse, -0x800000, R25 ;  /* 0xff80000008027824 */ /* 0x040fe200078e0219 */
[----:B------:R-:W-:Y:S01]  /*47b0*/  IADD3 R25, PT, PT, R8, 0x7f, -R5 ;  /* 0x0000007f08197810 */ /* 0x000fe20007ffe805 */
[----:B------:R-:W0:Y:S01]  /*47c0*/  MUFU.RCP R22, R28 ;  /* 0x0000001c00167308 */ /* 0x000e220000001000 */
[----:B------:R-:W-:-:S03]  /*47d0*/  FADD.FTZ R23, -R28, -RZ ;  /* 0x800000ff1c177221 */ /* 0x000fc60000010100 */
[----:B------:R-:W-:Y:S02]  /*47e0*/  IMAD.IADD R25, R25, 0x1, R6 ;  /* 0x0000000119197824 */ /* 0x000fe400078e0206 */
[----:B0-----:R-:W-:-:S04]  /*47f0*/  FFMA R21, R22, R23, 1 ;  /* 0x3f80000016157423 */ /* 0x001fc80000000017 */
[----:B------:R-:W-:-:S04]  /*4800*/  FFMA R21, R22, R21, R22 ;  /* 0x0000001516157223 */ /* 0x000fc80000000016 */
[----:B------:R-:W-:-:S04]  /*4810*/  FFMA R22, R2, R21, RZ ;  /* 0x0000001502167223 */ /* 0x000fc800000000ff */
[----:B------:R-:W-:-:S04]  /*4820*/  FFMA R24, R23, R22, R2 ;  /* 0x0000001617187223 */ /* 0x000fc80000000002 */
[----:B------:R-:W-:-:S04]  /*4830*/  FFMA R24, R21, R24, R22 ;  /* 0x0000001815187223 */ /* 0x000fc80000000016 */
[----:B------:R-:W-:-:S04]  /*4840*/  FFMA R23, R23, R24, R2 ;  /* 0x0000001817177223 */ /* 0x000fc80000000002 */
[----:B------:R-:W-:-:S05]  /*4850*/  FFMA R2, R21, R23, R24 ;  /* 0x0000001715027223 */ /* 0x000fca0000000018 */
[----:B------:R-:W-:-:S04]  /*4860*/  SHF.R.U32.HI R5, RZ, 0x17, R2 ;  /* 0x00000017ff057819 */ /* 0x000fc80000011602 */
[----:B------:R-:W-:-:S04]  /*4870*/  LOP3.LUT R6, R5, 0xff, RZ, 0xc0, !PT ;  /* 0x000000ff05067812 */ /* 0x000fc800078ec0ff */
[----:B------:R-:W-:-:S05]  /*4880*/  IADD3 R5, PT, PT, R6, R25, RZ ;  /* 0x0000001906057210 */ /* 0x000fca0007ffe0ff */
[----:B------:R-:W-:-:S05]  /*4890*/  VIADD R6, R5, 0xffffffff ;  /* 0xffffffff05067836 */ /* 0x000fca0000000000 */
[----:B------:R-:W-:-:S13]  /*48a0*/  ISETP.GE.U32.AND P0, PT, R6, 0xfe, PT ;  /* 0x000000fe0600780c */ /* 0x000fda0003f06070 */
[----:B------:R-:W-:Y:S05]  /*48b0*/  @!P0 BRA `(.L_x_144) ;  /* 0x0000000000808947 */ /* 0x000fea0003800000 */
[----:B------:R-:W-:-:S13]  /*48c0*/  ISETP.GT.AND P0, PT, R5, 0xfe, PT ;  /* 0x000000fe0500780c */ /* 0x000fda0003f04270 */
[----:B------:R-:W-:Y:S05]  /*48d0*/  @P0 BRA `(.L_x_145) ;  /* 0x00000000006c0947 */ /* 0x000fea0003800000 */
[----:B------:R-:W-:-:S13]  /*48e0*/  ISETP.GE.AND P0, PT, R5, 0x1, PT ;  /* 0x000000010500780c */ /* 0x000fda0003f06270 */
[----:B------:R-:W-:Y:S05]  /*48f0*/  @P0 BRA `(.L_x_146) ;  /* 0x0000000000740947 */ /* 0x000fea0003800000 */
[----:B------:R-:W-:Y:S02]  /*4900*/  ISETP.GE.AND P0, PT, R5, -0x18, PT ;  /* 0xffffffe80500780c */ /* 0x000fe40003f06270 */
[----:B------:R-:W-:-:S11]  /*4910*/  LOP3.LUT R2, R2, 0x80000000, RZ, 0xc0, !PT ;  /* 0x8000000002027812 */ /* 0x000fd600078ec0ff */
[----:B------:R-:W-:Y:S05]  /*4920*/  @!P0 BRA `(.L_x_146) ;  /* 0x0000000000688947 */ /* 0x000fea0003800000 */
[CCC-:B------:R-:W-:Y:S01]  /*4930*/  FFMA.RZ R6, R21.reuse, R23.reuse, R24.reuse ;  /* 0x0000001715067223 */ /* 0x1c0fe2000000c018 */
[CCC-:B------:R-:W-:Y:S01]  /*4940*/  FFMA.RP R8, R21.reuse, R23.reuse, R24.reuse ;  /* 0x0000001715087223 */ /* 0x1c0fe20000008018 */
[----:B------:R-:W-:Y:S01]  /*4950*/  FFMA.RM R23, R21, R23, R24 ;  /* 0x0000001715177223 */ /* 0x000fe20000004018 */
[C---:B------:R-:W-:Y:S01]  /*4960*/  VIADD R21, R5.reuse, 0x20 ;  /* 0x0000002005157836 */ /* 0x040fe20000000000 */
[C---:B------:R-:W-:Y:S02]  /*4970*/  ISETP.NE.AND P2, PT, R5.reuse, RZ, PT ;  /* 0x000000ff0500720c */ /* 0x040fe40003f45270 */
[----:B------:R-:W-:Y:S02]  /*4980*/  LOP3.LUT R6, R6, 0x7fffff, RZ, 0xc0, !PT ;  /* 0x007fffff06067812 */ /* 0x000fe400078ec0ff */
[----:B------:R-:W-:Y:S01]  /*4990*/  ISETP.NE.AND P1, PT, R5, RZ, PT ;  /* 0x000000ff0500720c */ /* 0x000fe20003f25270 */
[----:B------:R-:W-:Y:S01]  /*49a0*/  IMAD.MOV R5, RZ, RZ, -R5 ;  /* 0x000000ffff057224 */ /* 0x000fe200078e0a05 */
[----:B------:R-:W-:-:S02]  /*49b0*/  LOP3.LUT R6, R6, 0x800000, RZ, 0xfc, !PT ;  /* 0x0080000006067812 */ /* 0x000fc400078efcff */
[----:B------:R-:W-:Y:S02]  /*49c0*/  FSETP.NEU.FTZ.AND P0, PT, R8, R23, PT ;  /* 0x000000170800720b */ /* 0x000fe40003f1d000 */
[----:B------:R-:W-:Y:S02]  /*49d0*/  SHF.L.U32 R21, R6, R21, RZ ;  /* 0x0000001506157219 */ /* 0x000fe400000006ff */
[----:B------:R-:W-:Y:S02]  /*49e0*/  SEL R5, R5, RZ, P2 ;  /* 0x000000ff05057207 */ /* 0x000fe40001000000 */
[----:B------:R-:W-:Y:S02]  /*49f0*/  ISETP.NE.AND P1, PT, R21, RZ, P1 ;  /* 0x000000ff1500720c */ /* 0x000fe40000f25270 */
[----:B------:R-:W-:Y:S02]  /*4a00*/  SHF.R.U32.HI R8, RZ, R5, R6 ;  /* 0x00000005ff087219 */ /* 0x000fe40000011606 */
[----:B------:R-:W-:-:S02]  /*4a10*/  PLOP3.LUT P0, PT, P0, P1, PT, 0xf8, 0x8f ;  /* 0x00000000008f781c */ /* 0x000fc40000703f70 */
[----:B------:R-:W-:Y:S02]  /*4a20*/  SHF.R.U32.HI R6, RZ, 0x1, R8 ;  /* 0x00000001ff067819 */ /* 0x000fe40000011608 */
[----:B------:R-:W-:-:S04]  /*4a30*/  SEL R5, RZ, 0x1, !P0 ;  /* 0x00000001ff057807 */ /* 0x000fc80004000000 */
[----:B------:R-:W-:-:S04]  /*4a40*/  LOP3.LUT R5, R5, 0x1, R6, 0xf8, !PT ;  /* 0x0000000105057812 */ /* 0x000fc800078ef806 */
[----:B------:R-:W-:-:S04]  /*4a50*/  LOP3.LUT R5, R5, R8, RZ, 0xc0, !PT ;  /* 0x0000000805057212 */ /* 0x000fc800078ec0ff */
[----:B------:R-:W-:-:S04]  /*4a60*/  IADD3 R5, PT, PT, R6, R5, RZ ;  /* 0x0000000506057210 */ /* 0x000fc80007ffe0ff */
[----:B------:R-:W-:Y:S01]  /*4a70*/  LOP3.LUT R2, R5, R2, RZ, 0xfc, !PT ;  /* 0x0000000205027212 */ /* 0x000fe200078efcff */
[----:B------:R-:W-:Y:S06]  /*4a80*/  BRA `(.L_x_146) ;  /* 0x0000000000107947 */ /* 0x000fec0003800000 */
.L_x_145:
[----:B------:R-:W-:-:S04]  /*4a90*/  LOP3.LUT R2, R2, 0x80000000, RZ, 0xc0, !PT ;  /* 0x8000000002027812 */ /* 0x000fc800078ec0ff */
[----:B------:R-:W-:Y:S01]  /*4aa0*/  LOP3.LUT R2, R2, 0x7f800000, RZ, 0xfc, !PT ;  /* 0x7f80000002027812 */ /* 0x000fe200078efcff */
[----:B------:R-:W-:Y:S06]  /*4ab0*/  BRA `(.L_x_146) ;  /* 0x0000000000047947 */ /* 0x000fec0003800000 */
.L_x_144:
[----:B------:R-:W-:-:S07]  /*4ac0*/  IMAD R2, R25, 0x800000, R2 ;  /* 0x0080000019027824 */ /* 0x000fce00078e0202 */
.L_x_146:
[----:B------:R-:W-:Y:S05]  /*4ad0*/  BSYNC.RECONVERGENT B1 ;  /* 0x0000000000017941 */ /* 0x000fea0003800200 */
.L_x_143:
[----:B------:R-:W-:Y:S05]  /*4ae0*/  BRA `(.L_x_147) ;  /* 0x0000000000207947 */ /* 0x000fea0003800000 */
.L_x_142:
[----:B------:R-:W-:-:S04]  /*4af0*/  LOP3.LUT R25, R2, 0x80000000, R25, 0x48, !PT ;  /* 0x8000000002197812 */ /* 0x000fc800078e4819 */
[----:B------:R-:W-:Y:S01]  /*4b00*/  LOP3.LUT R2, R25, 0x7f800000, RZ, 0xfc, !PT ;  /* 0x7f80000019027812 */ /* 0x000fe200078efcff */
[----:B------:R-:W-:Y:S06]  /*4b10*/  BRA `(.L_x_147) ;  /* 0x0000000000147947 */ /* 0x000fec0003800000 */
.L_x_141:
[----:B------:R-:W-:Y:S01]  /*4b20*/  LOP3.LUT R2, R2, 0x80000000, R25, 0x48, !PT ;  /* 0x8000000002027812 */ /* 0x000fe200078e4819 */
[----:B------:R-:W-:Y:S06]  /*4b30*/  BRA `(.L_x_147) ;  /* 0x00000000000c7947 */ /* 0x000fec0003800000 */
.L_x_140:
[----:B------:R-:W0:Y:S01]  /*4b40*/  MUFU.RSQ R2, -QNAN ;  /* 0xffc0000000027908 */ /* 0x000e220000001400 */
[----:B------:R-:W-:Y:S05]  /*4b50*/  BRA `(.L_x_147) ;  /* 0x0000000000047947 */ /* 0x000fea0003800000 */
.L_x_139:
[----:B------:R-:W-:-:S07]  /*4b60*/  FADD.FTZ R2, R25, R0 ;  /* 0x0000000019027221 */ /* 0x000fce0000010000 */
.L_x_147:
[----:B------:R-:W-:Y:S05]  /*4b70*/  BSYNC.RECONVERGENT B0 ;  /* 0x0000000000007941 */ /* 0x000fea0003800200 */
.L_x_137:
[----:B------:R-:W-:-:S04]  /*4b80*/  IMAD.MOV.U32 R5, RZ, RZ, 0x0 ;  /* 0x00000000ff057424 */ /* 0x000fc800078e00ff */
[----:B0-----:R-:W-:Y:S05]  /*4b90*/  RET.REL.NODEC R4 `(_Z5init1PfS_S_llflllS_) ;  /* 0xffffffb404187950 */ /* 0x001fea0003c3ffff */
.L_x_148:
        /* <DEDUP_REMOVED lines=14> */
.L_x_149:


//--------------------- .nv.shared.reserved.0     --------------------------
	.section	.nv.shared.reserved.0,"aw",@nobits
	.weak		__nv_reservedSMEM_offset_0_alias
	.size		__nv_reservedSMEM_offset_0_alias, 0, 64
	.other		__nv_reservedSMEM_offset_0_alias,@"STO_CUDA_RESERVED_SHARED STV_DEFAULT"
__nv_reservedSMEM_offset_0_alias:
	.zero		0
	.zero		64


//--------------------- .nv.constant0._Z4vertPlS_PfS0_S0_S0_llll --------------------------
	.section	.nv.constant0._Z4vertPlS_PfS0_S0_S0_llll,"a",@progbits
	.sectionflags	@""
	.align	4
.nv.constant0._Z4vertPlS_PfS0_S0_S0_llll:
	.zero		976


//--------------------- .nv.constant0._Z4horzPlS_PfS0_llll --------------------------
	.section	.nv.constant0._Z4horzPlS_PfS0_llll,"a",@progbits
	.sectionflags	@""
	.align	4
.nv.constant0._Z4horzPlS_PfS0_llll:
	.zero		960


//--------------------- .nv.constant0._Z5init2PlPfS0_lllll --------------------------
	.section	.nv.constant0._Z5init2PlPfS0_lllll,"a",@progbits
	.sectionflags	@""
	.align	4
.nv.constant0._Z5init2PlPfS0_lllll:
	.zero		960


//--------------------- .nv.constant0._Z5init1PfS_S_llflllS_ --------------------------
	.section	.nv.constant0._Z5init1PfS_S_llflllS_,"a",@progbits
	.sectionflags	@""
	.align	4
.nv.constant0._Z5init1PfS_S_llflllS_:
	.zero		976


//--------------------- SYMBOLS --------------------------

	.type		.nv.reservedSmem.offset0,@object
	.size		.nv.reservedSmem.offset0,0x4
